//
// Generated by NVIDIA NVVM Compiler
//
// Compiler Build ID: CL-36424714
// Cuda compilation tools, release 13.0, V13.0.88
// Based on NVVM 20.0.0
//

.version 9.0
.target sm_100
.address_size 64


.func _Z9QuickSortPhii(
	.param .b64 _Z9QuickSortPhii_param_0,
	.param .b32 _Z9QuickSortPhii_param_1,
	.param .b32 _Z9QuickSortPhii_param_2
)
{
	.reg .pred 	%p<10>;
	.reg .b16 	%rs<6>;
	.reg .b32 	%r<20>;
	.reg .b64 	%rd<13>;

	ld.param.u64 	%rd4, [_Z9QuickSortPhii_param_0];
	ld.param.u32 	%r14, [_Z9QuickSortPhii_param_1];
	ld.param.u32 	%r12, [_Z9QuickSortPhii_param_2];
	cvta.to.local.u64 	%rd1, %rd4;
	setp.le.s32 	%p1, %r12, %r14;
	@%p1 bra 	$L__BB0_8;
$L__BB0_1:
	cvt.s64.s32 	%rd5, %r14;
	add.s64 	%rd6, %rd1, %rd5;
	ld.local.u8 	%rs1, [%rd6];
	mov.u32 	%r18, %r12;
	mov.u32 	%r16, %r14;
$L__BB0_2:
	add.s32 	%r17, %r18, 1;
$L__BB0_3:
	mov.u32 	%r6, %r18;
	cvt.s64.s32 	%rd7, %r6;
	add.s64 	%rd8, %rd1, %rd7;
	ld.local.u8 	%rs2, [%rd8];
	setp.lt.u16 	%p2, %rs1, %rs2;
	setp.gt.s32 	%p3, %r6, %r16;
	and.pred  	%p4, %p3, %p2;
	add.s32 	%r18, %r6, -1;
	add.s32 	%r17, %r17, -1;
	@%p4 bra 	$L__BB0_3;
	cvt.s64.s32 	%rd9, %r16;
	add.s64 	%rd10, %rd1, %rd9;
	st.local.u8 	[%rd10], %rs2;
	cvt.s64.s32 	%rd11, %r17;
	add.s64 	%rd2, %rd1, %rd11;
	st.local.u8 	[%rd2], %rs1;
	mov.u32 	%r19, %r16;
$L__BB0_5:
	mov.u32 	%r16, %r19;
	cvt.s64.s32 	%rd12, %r16;
	add.s64 	%rd3, %rd1, %rd12;
	ld.local.u8 	%rs3, [%rd3];
	setp.ge.u16 	%p5, %rs1, %rs3;
	setp.lt.s32 	%p6, %r16, %r6;
	and.pred  	%p7, %p6, %p5;
	add.s32 	%r19, %r16, 1;
	@%p7 bra 	$L__BB0_5;
	setp.lt.s32 	%p8, %r16, %r6;
	st.local.u8 	[%rd2], %rs3;
	st.local.u8 	[%rd3], %rs1;
	mov.u32 	%r18, %r6;
	@%p8 bra 	$L__BB0_2;
	add.s32 	%r13, %r16, -1;
	{ // callseq 0, 0
	.param .b64 param0;
	st.param.b64 	[param0], %rd4;
	.param .b32 param1;
	st.param.b32 	[param1], %r14;
	.param .b32 param2;
	st.param.b32 	[param2], %r13;
	call.uni 
	_Z9QuickSortPhii, 
	(
	param0, 
	param1, 
	param2
	);
	} // callseq 0
	setp.gt.s32 	%p9, %r12, %r19;
	mov.u32 	%r14, %r19;
	@%p9 bra 	$L__BB0_1;
$L__BB0_8:
	ret;

}
	// .globl	_Z13medianFilter3PhS_
.visible .entry _Z13medianFilter3PhS_(
	.param .u64 .ptr .align 1 _Z13medianFilter3PhS__param_0,
	.param .u64 .ptr .align 1 _Z13medianFilter3PhS__param_1
)
{
	.local .align 1 .b8 	__local_depot1[9];
	.reg .b64 	%SP;
	.reg .b64 	%SPL;
	.reg .pred 	%p<8>;
	.reg .b16 	%rs<14>;
	.reg .b32 	%r<16>;
	.reg .b64 	%rd<17>;

	mov.u64 	%SPL, __local_depot1;
	cvta.local.u64 	%SP, %SPL;
	ld.param.u64 	%rd4, [_Z13medianFilter3PhS__param_0];
	ld.param.u64 	%rd3, [_Z13medianFilter3PhS__param_1];
	cvta.to.global.u64 	%rd1, %rd4;
	add.u64 	%rd5, %SP, 0;
	add.u64 	%rd2, %SPL, 0;
	mov.u32 	%r4, %ctaid.x;
	mov.u32 	%r5, %ctaid.y;
	mov.u32 	%r7, %nctaid.x;
	mul.lo.s32 	%r3, %r5, %r7;
	setp.eq.s32 	%p1, %r5, 0;
	mov.u32 	%r8, %nctaid.y;
	add.s32 	%r10, %r8, -1;
	setp.ge.u32 	%p2, %r5, %r10;
	setp.eq.s32 	%p3, %r4, 0;
	or.pred  	%p4, %p1, %p3;
	or.pred  	%p5, %p4, %p2;
	add.s32 	%r11, %r7, -1;
	setp.ge.u32 	%p6, %r4, %r11;
	or.pred  	%p7, %p5, %p6;
	@%p7 bra 	$L__BB1_2;
	sub.s32 	%r13, %r3, %r7;
	add.s32 	%r14, %r13, %r4;
	cvt.s64.s32 	%rd8, %r14;
	add.s64 	%rd9, %rd1, %rd8;
	ld.global.u8 	%rs4, [%rd9+-1];
	st.local.u8 	[%rd2], %rs4;
	ld.global.u8 	%rs5, [%rd9];
	st.local.u8 	[%rd2+1], %rs5;
	ld.global.u8 	%rs6, [%rd9+1];
	st.local.u8 	[%rd2+2], %rs6;
	cvt.u64.u32 	%rd10, %r7;
	add.s64 	%rd11, %rd9, %rd10;
	ld.global.u8 	%rs7, [%rd11+-1];
	st.local.u8 	[%rd2+3], %rs7;
	ld.global.u8 	%rs8, [%rd11];
	st.local.u8 	[%rd2+4], %rs8;
	ld.global.u8 	%rs9, [%rd11+1];
	st.local.u8 	[%rd2+5], %rs9;
	add.s64 	%rd12, %rd11, %rd10;
	ld.global.u8 	%rs10, [%rd12+-1];
	st.local.u8 	[%rd2+6], %rs10;
	ld.global.u8 	%rs11, [%rd12];
	st.local.u8 	[%rd2+7], %rs11;
	ld.global.u8 	%rs12, [%rd12+1];
	st.local.u8 	[%rd2+8], %rs12;
	bra.uni 	$L__BB1_3;
$L__BB1_2:
	mov.b16 	%rs1, 0;
	st.local.u8 	[%rd2], %rs1;
	st.local.u8 	[%rd2+1], %rs1;
	st.local.u8 	[%rd2+2], %rs1;
	st.local.u8 	[%rd2+3], %rs1;
	add.s32 	%r12, %r3, %r4;
	cvt.s64.s32 	%rd6, %r12;
	add.s64 	%rd7, %rd1, %rd6;
	ld.global.u8 	%rs2, [%rd7];
	st.local.u8 	[%rd2+4], %rs2;
	mov.b16 	%rs3, 255;
	st.local.u8 	[%rd2+5], %rs3;
	st.local.u8 	[%rd2+6], %rs3;
	st.local.u8 	[%rd2+7], %rs3;
	st.local.u8 	[%rd2+8], %rs3;
$L__BB1_3:
	cvta.to.global.u64 	%rd13, %rd3;
	{ // callseq 1, 0
	.param .b64 param0;
	st.param.b64 	[param0], %rd5;
	.param .b32 param1;
	st.param.b32 	[param1], 0;
	.param .b32 param2;
	st.param.b32 	[param2], 9;
	call.uni 
	_Z9QuickSortPhii, 
	(
	param0, 
	param1, 
	param2
	);
	} // callseq 1
	ld.local.u8 	%rs13, [%rd2+5];
	add.s32 	%r15, %r3, %r4;
	cvt.s64.s32 	%rd15, %r15;
	add.s64 	%rd16, %rd13, %rd15;
	st.global.u8 	[%rd16], %rs13;
	ret;

}
	// .globl	_Z13medianFilter7PhS_
.visible .entry _Z13medianFilter7PhS_(
	.param .u64 .ptr .align 1 _Z13medianFilter7PhS__param_0,
	.param .u64 .ptr .align 1 _Z13medianFilter7PhS__param_1
)
{
	.local .align 1 .b8 	__local_depot2[49];
	.reg .b64 	%SP;
	.reg .b64 	%SPL;
	.reg .pred 	%p<8>;
	.reg .b16 	%rs<53>;
	.reg .b32 	%r<16>;
	.reg .b64 	%rd<21>;

	mov.u64 	%SPL, __local_depot2;
	cvta.local.u64 	%SP, %SPL;
	ld.param.u64 	%rd4, [_Z13medianFilter7PhS__param_0];
	ld.param.u64 	%rd3, [_Z13medianFilter7PhS__param_1];
	cvta.to.global.u64 	%rd1, %rd4;
	add.u64 	%rd5, %SP, 0;
	add.u64 	%rd2, %SPL, 0;
	mov.u32 	%r4, %ctaid.x;
	mov.u32 	%r5, %ctaid.y;
	mov.u32 	%r7, %nctaid.x;
	mul.lo.s32 	%r3, %r5, %r7;
	setp.eq.s32 	%p1, %r5, 0;
	mov.u32 	%r8, %nctaid.y;
	add.s32 	%r10, %r8, -1;
	setp.ge.u32 	%p2, %r5, %r10;
	setp.eq.s32 	%p3, %r4, 0;
	or.pred  	%p4, %p1, %p3;
	or.pred  	%p5, %p4, %p2;
	add.s32 	%r11, %r7, -1;
	setp.ge.u32 	%p6, %r4, %r11;
	or.pred  	%p7, %p5, %p6;
	@%p7 bra 	$L__BB2_2;
	add.s32 	%r13, %r3, %r4;
	mad.lo.s32 	%r14, %r7, -3, %r13;
	cvt.s64.s32 	%rd8, %r14;
	add.s64 	%rd9, %rd1, %rd8;
	ld.global.u8 	%rs4, [%rd9+-3];
	st.local.u8 	[%rd2], %rs4;
	ld.global.u8 	%rs5, [%rd9+-2];
	st.local.u8 	[%rd2+1], %rs5;
	ld.global.u8 	%rs6, [%rd9+-1];
	st.local.u8 	[%rd2+2], %rs6;
	ld.global.u8 	%rs7, [%rd9];
	st.local.u8 	[%rd2+3], %rs7;
	ld.global.u8 	%rs8, [%rd9+1];
	st.local.u8 	[%rd2+4], %rs8;
	ld.global.u8 	%rs9, [%rd9+2];
	st.local.u8 	[%rd2+5], %rs9;
	ld.global.u8 	%rs10, [%rd9+3];
	st.local.u8 	[%rd2+6], %rs10;
	cvt.u64.u32 	%rd10, %r7;
	add.s64 	%rd11, %rd9, %rd10;
	ld.global.u8 	%rs11, [%rd11+-3];
	st.local.u8 	[%rd2+7], %rs11;
	ld.global.u8 	%rs12, [%rd11+-2];
	st.local.u8 	[%rd2+8], %rs12;
	ld.global.u8 	%rs13, [%rd11+-1];
	st.local.u8 	[%rd2+9], %rs13;
	ld.global.u8 	%rs14, [%rd11];
	st.local.u8 	[%rd2+10], %rs14;
	ld.global.u8 	%rs15, [%rd11+1];
	st.local.u8 	[%rd2+11], %rs15;
	ld.global.u8 	%rs16, [%rd11+2];
	st.local.u8 	[%rd2+12], %rs16;
	ld.global.u8 	%rs17, [%rd11+3];
	st.local.u8 	[%rd2+13], %rs17;
	add.s64 	%rd12, %rd11, %rd10;
	ld.global.u8 	%rs18, [%rd12+-3];
	st.local.u8 	[%rd2+14], %rs18;
	ld.global.u8 	%rs19, [%rd12+-2];
	st.local.u8 	[%rd2+15], %rs19;
	ld.global.u8 	%rs20, [%rd12+-1];
	st.local.u8 	[%rd2+16], %rs20;
	ld.global.u8 	%rs21, [%rd12];
	st.local.u8 	[%rd2+17], %rs21;
	ld.global.u8 	%rs22, [%rd12+1];
	st.local.u8 	[%rd2+18], %rs22;
	ld.global.u8 	%rs23, [%rd12+2];
	st.local.u8 	[%rd2+19], %rs23;
	ld.global.u8 	%rs24, [%rd12+3];
	st.local.u8 	[%rd2+20], %rs24;
	add.s64 	%rd13, %rd12, %rd10;
	ld.global.u8 	%rs25, [%rd13+-3];
	st.local.u8 	[%rd2+21], %rs25;
	ld.global.u8 	%rs26, [%rd13+-2];
	st.local.u8 	[%rd2+22], %rs26;
	ld.global.u8 	%rs27, [%rd13+-1];
	st.local.u8 	[%rd2+23], %rs27;
	ld.global.u8 	%rs28, [%rd13];
	st.local.u8 	[%rd2+24], %rs28;
	ld.global.u8 	%rs29, [%rd13+1];
	st.local.u8 	[%rd2+25], %rs29;
	ld.global.u8 	%rs30, [%rd13+2];
	st.local.u8 	[%rd2+26], %rs30;
	ld.global.u8 	%rs31, [%rd13+3];
	st.local.u8 	[%rd2+27], %rs31;
	add.s64 	%rd14, %rd13, %rd10;
	ld.global.u8 	%rs32, [%rd14+-3];
	st.local.u8 	[%rd2+28], %rs32;
	ld.global.u8 	%rs33, [%rd14+-2];
	st.local.u8 	[%rd2+29], %rs33;
	ld.global.u8 	%rs34, [%rd14+-1];
	st.local.u8 	[%rd2+30], %rs34;
	ld.global.u8 	%rs35, [%rd14];
	st.local.u8 	[%rd2+31], %rs35;
	ld.global.u8 	%rs36, [%rd14+1];
	st.local.u8 	[%rd2+32], %rs36;
	ld.global.u8 	%rs37, [%rd14+2];
	st.local.u8 	[%rd2+33], %rs37;
	ld.global.u8 	%rs38, [%rd14+3];
	st.local.u8 	[%rd2+34], %rs38;
	add.s64 	%rd15, %rd14, %rd10;
	ld.global.u8 	%rs39, [%rd15+-2];
	st.local.u8 	[%rd2+35], %rs39;
	ld.global.u8 	%rs40, [%rd15+-1];
	st.local.u8 	[%rd2+37], %rs40;
	ld.global.u8 	%rs41, [%rd15];
	st.local.u8 	[%rd2+38], %rs41;
	ld.global.u8 	%rs42, [%rd15+1];
	st.local.u8 	[%rd2+39], %rs42;
	ld.global.u8 	%rs43, [%rd15+2];
	st.local.u8 	[%rd2+40], %rs43;
	ld.global.u8 	%rs44, [%rd15+3];
	st.local.u8 	[%rd2+41], %rs44;
	add.s64 	%rd16, %rd15, %rd10;
	ld.global.u8 	%rs45, [%rd16+-3];
	st.local.u8 	[%rd2+42], %rs45;
	ld.global.u8 	%rs46, [%rd16+-2];
	st.local.u8 	[%rd2+43], %rs46;
	ld.global.u8 	%rs47, [%rd16+-1];
	st.local.u8 	[%rd2+44], %rs47;
	ld.global.u8 	%rs48, [%rd16];
	st.local.u8 	[%rd2+45], %rs48;
	ld.global.u8 	%rs49, [%rd16+1];
	st.local.u8 	[%rd2+46], %rs49;
	ld.global.u8 	%rs50, [%rd16+2];
	st.local.u8 	[%rd2+47], %rs50;
	ld.global.u8 	%rs51, [%rd16+3];
	st.local.u8 	[%rd2+48], %rs51;
	bra.uni 	$L__BB2_3;
$L__BB2_2:
	mov.b16 	%rs1, 0;
	st.local.u8 	[%rd2], %rs1;
	st.local.u8 	[%rd2+1], %rs1;
	st.local.u8 	[%rd2+2], %rs1;
	st.local.u8 	[%rd2+3], %rs1;
	st.local.u8 	[%rd2+4], %rs1;
	st.local.u8 	[%rd2+5], %rs1;
	st.local.u8 	[%rd2+6], %rs1;
	st.local.u8 	[%rd2+7], %rs1;
	st.local.u8 	[%rd2+8], %rs1;
	st.local.u8 	[%rd2+9], %rs1;
	st.local.u8 	[%rd2+10], %rs1;
	st.local.u8 	[%rd2+11], %rs1;
	st.local.u8 	[%rd2+12], %rs1;
	st.local.u8 	[%rd2+13], %rs1;
	st.local.u8 	[%rd2+14], %rs1;
	st.local.u8 	[%rd2+15], %rs1;
	st.local.u8 	[%rd2+16], %rs1;
	st.local.u8 	[%rd2+17], %rs1;
	st.local.u8 	[%rd2+18], %rs1;
	st.local.u8 	[%rd2+19], %rs1;
	st.local.u8 	[%rd2+20], %rs1;
	st.local.u8 	[%rd2+21], %rs1;
	st.local.u8 	[%rd2+22], %rs1;
	st.local.u8 	[%rd2+23], %rs1;
	add.s32 	%r12, %r3, %r4;
	cvt.s64.s32 	%rd6, %r12;
	add.s64 	%rd7, %rd1, %rd6;
	ld.global.u8 	%rs2, [%rd7];
	st.local.u8 	[%rd2+24], %rs2;
	mov.b16 	%rs3, 255;
	st.local.u8 	[%rd2+25], %rs3;
	st.local.u8 	[%rd2+26], %rs3;
	st.local.u8 	[%rd2+27], %rs3;
	st.local.u8 	[%rd2+28], %rs3;
	st.local.u8 	[%rd2+29], %rs3;
	st.local.u8 	[%rd2+30], %rs3;
	st.local.u8 	[%rd2+31], %rs3;
	st.local.u8 	[%rd2+32], %rs3;
	st.local.u8 	[%rd2+33], %rs3;
	st.local.u8 	[%rd2+34], %rs3;
	st.local.u8 	[%rd2+35], %rs3;
	st.local.u8 	[%rd2+37], %rs3;
	st.local.u8 	[%rd2+38], %rs3;
	st.local.u8 	[%rd2+39], %rs3;
	st.local.u8 	[%rd2+40], %rs3;
	st.local.u8 	[%rd2+41], %rs3;
	st.local.u8 	[%rd2+42], %rs3;
	st.local.u8 	[%rd2+43], %rs3;
	st.local.u8 	[%rd2+44], %rs3;
	st.local.u8 	[%rd2+45], %rs3;
	st.local.u8 	[%rd2+46], %rs3;
	st.local.u8 	[%rd2+47], %rs3;
	st.local.u8 	[%rd2+48], %rs3;
$L__BB2_3:
	cvta.to.global.u64 	%rd17, %rd3;
	{ // callseq 2, 0
	.param .b64 param0;
	st.param.b64 	[param0], %rd5;
	.param .b32 param1;
	st.param.b32 	[param1], 0;
	.param .b32 param2;
	st.param.b32 	[param2], 49;
	call.uni 
	_Z9QuickSortPhii, 
	(
	param0, 
	param1, 
	param2
	);
	} // callseq 2
	ld.local.u8 	%rs52, [%rd2+24];
	add.s32 	%r15, %r3, %r4;
	cvt.s64.s32 	%rd19, %r15;
	add.s64 	%rd20, %rd17, %rd19;
	st.global.u8 	[%rd20], %rs52;
	ret;

}
	// .globl	_Z14medianFilter11PhS_
.visible .entry _Z14medianFilter11PhS_(
	.param .u64 .ptr .align 1 _Z14medianFilter11PhS__param_0,
	.param .u64 .ptr .align 1 _Z14medianFilter11PhS__param_1
)
{
	.local .align 1 .b8 	__local_depot3[121];
	.reg .b64 	%SP;
	.reg .b64 	%SPL;
	.reg .pred 	%p<8>;
	.reg .b16 	%rs<104>;
	.reg .b32 	%r<16>;
	.reg .b64 	%rd<25>;

	mov.u64 	%SPL, __local_depot3;
	cvta.local.u64 	%SP, %SPL;
	ld.param.u64 	%rd4, [_Z14medianFilter11PhS__param_0];
	ld.param.u64 	%rd3, [_Z14medianFilter11PhS__param_1];
	cvta.to.global.u64 	%rd1, %rd4;
	add.u64 	%rd5, %SP, 0;
	add.u64 	%rd2, %SPL, 0;
	mov.u32 	%r4, %ctaid.x;
	mov.u32 	%r5, %ctaid.y;
	mov.u32 	%r7, %nctaid.x;
	mul.lo.s32 	%r3, %r5, %r7;
	setp.eq.s32 	%p1, %r5, 0;
	mov.u32 	%r8, %nctaid.y;
	add.s32 	%r10, %r8, -1;
	setp.ge.u32 	%p2, %r5, %r10;
	setp.eq.s32 	%p3, %r4, 0;
	or.pred  	%p4, %p1, %p3;
	or.pred  	%p5, %p4, %p2;
	add.s32 	%r11, %r7, -1;
	setp.ge.u32 	%p6, %r4, %r11;
	or.pred  	%p7, %p5, %p6;
	@%p7 bra 	$L__BB3_2;
	mad.lo.s32 	%r13, %r7, -5, %r3;
	add.s32 	%r14, %r4, %r13;
	cvt.s64.s32 	%rd8, %r14;
	add.s64 	%rd9, %rd1, %rd8;
	ld.global.u8 	%rs4, [%rd9];
	st.local.u8 	[%rd2+110], %rs4;
	st.local.u8 	[%rd2+115], %rs4;
	ld.global.u8 	%rs5, [%rd9+1];
	st.local.u8 	[%rd2+111], %rs5;
	ld.global.u8 	%rs6, [%rd9+-1];
	st.local.u8 	[%rd2+116], %rs6;
	ld.global.u8 	%rs7, [%rd9+2];
	st.local.u8 	[%rd2+112], %rs7;
	ld.global.u8 	%rs8, [%rd9+-2];
	st.local.u8 	[%rd2+117], %rs8;
	ld.global.u8 	%rs9, [%rd9+3];
	st.local.u8 	[%rd2+113], %rs9;
	ld.global.u8 	%rs10, [%rd9+-3];
	st.local.u8 	[%rd2+118], %rs10;
	ld.global.u8 	%rs11, [%rd9+4];
	st.local.u8 	[%rd2+114], %rs11;
	ld.global.u8 	%rs12, [%rd9+-4];
	st.local.u8 	[%rd2+119], %rs12;
	cvt.u64.u32 	%rd10, %r7;
	add.s64 	%rd11, %rd9, %rd10;
	ld.global.u8 	%rs13, [%rd11];
	st.local.u8 	[%rd2+99], %rs13;
	st.local.u8 	[%rd2+104], %rs13;
	ld.global.u8 	%rs14, [%rd11+1];
	st.local.u8 	[%rd2+100], %rs14;
	ld.global.u8 	%rs15, [%rd11+-1];
	st.local.u8 	[%rd2+105], %rs15;
	ld.global.u8 	%rs16, [%rd11+2];
	st.local.u8 	[%rd2+101], %rs16;
	ld.global.u8 	%rs17, [%rd11+-2];
	st.local.u8 	[%rd2+106], %rs17;
	ld.global.u8 	%rs18, [%rd11+3];
	st.local.u8 	[%rd2+102], %rs18;
	ld.global.u8 	%rs19, [%rd11+-3];
	st.local.u8 	[%rd2+107], %rs19;
	ld.global.u8 	%rs20, [%rd11+4];
	st.local.u8 	[%rd2+103], %rs20;
	ld.global.u8 	%rs21, [%rd11+-4];
	st.local.u8 	[%rd2+108], %rs21;
	add.s64 	%rd12, %rd11, %rd10;
	ld.global.u8 	%rs22, [%rd12];
	st.local.u8 	[%rd2+88], %rs22;
	st.local.u8 	[%rd2+93], %rs22;
	ld.global.u8 	%rs23, [%rd12+1];
	st.local.u8 	[%rd2+89], %rs23;
	ld.global.u8 	%rs24, [%rd12+-1];
	st.local.u8 	[%rd2+94], %rs24;
	ld.global.u8 	%rs25, [%rd12+2];
	st.local.u8 	[%rd2+90], %rs25;
	ld.global.u8 	%rs26, [%rd12+-2];
	st.local.u8 	[%rd2+95], %rs26;
	ld.global.u8 	%rs27, [%rd12+3];
	st.local.u8 	[%rd2+91], %rs27;
	ld.global.u8 	%rs28, [%rd12+-3];
	st.local.u8 	[%rd2+96], %rs28;
	ld.global.u8 	%rs29, [%rd12+4];
	st.local.u8 	[%rd2+92], %rs29;
	ld.global.u8 	%rs30, [%rd12+-4];
	st.local.u8 	[%rd2+97], %rs30;
	add.s64 	%rd13, %rd12, %rd10;
	ld.global.u8 	%rs31, [%rd13];
	st.local.u8 	[%rd2+77], %rs31;
	st.local.u8 	[%rd2+82], %rs31;
	ld.global.u8 	%rs32, [%rd13+1];
	st.local.u8 	[%rd2+78], %rs32;
	ld.global.u8 	%rs33, [%rd13+-1];
	st.local.u8 	[%rd2+83], %rs33;
	ld.global.u8 	%rs34, [%rd13+2];
	st.local.u8 	[%rd2+79], %rs34;
	ld.global.u8 	%rs35, [%rd13+-2];
	st.local.u8 	[%rd2+84], %rs35;
	ld.global.u8 	%rs36, [%rd13+3];
	st.local.u8 	[%rd2+80], %rs36;
	ld.global.u8 	%rs37, [%rd13+-3];
	st.local.u8 	[%rd2+85], %rs37;
	ld.global.u8 	%rs38, [%rd13+4];
	st.local.u8 	[%rd2+81], %rs38;
	ld.global.u8 	%rs39, [%rd13+-4];
	st.local.u8 	[%rd2+86], %rs39;
	add.s64 	%rd14, %rd13, %rd10;
	ld.global.u8 	%rs40, [%rd14];
	st.local.u8 	[%rd2+66], %rs40;
	st.local.u8 	[%rd2+71], %rs40;
	ld.global.u8 	%rs41, [%rd14+1];
	st.local.u8 	[%rd2+67], %rs41;
	ld.global.u8 	%rs42, [%rd14+-1];
	st.local.u8 	[%rd2+72], %rs42;
	ld.global.u8 	%rs43, [%rd14+2];
	st.local.u8 	[%rd2+68], %rs43;
	ld.global.u8 	%rs44, [%rd14+-2];
	st.local.u8 	[%rd2+73], %rs44;
	ld.global.u8 	%rs45, [%rd14+3];
	st.local.u8 	[%rd2+69], %rs45;
	ld.global.u8 	%rs46, [%rd14+-3];
	st.local.u8 	[%rd2+74], %rs46;
	ld.global.u8 	%rs47, [%rd14+4];
	st.local.u8 	[%rd2+70], %rs47;
	ld.global.u8 	%rs48, [%rd14+-4];
	st.local.u8 	[%rd2+75], %rs48;
	add.s64 	%rd15, %rd14, %rd10;
	ld.global.u8 	%rs49, [%rd15];
	st.local.u8 	[%rd2+55], %rs49;
	st.local.u8 	[%rd2+60], %rs49;
	ld.global.u8 	%rs50, [%rd15+1];
	st.local.u8 	[%rd2+56], %rs50;
	ld.global.u8 	%rs51, [%rd15+-1];
	st.local.u8 	[%rd2+61], %rs51;
	ld.global.u8 	%rs52, [%rd15+2];
	st.local.u8 	[%rd2+57], %rs52;
	ld.global.u8 	%rs53, [%rd15+-2];
	st.local.u8 	[%rd2+62], %rs53;
	ld.global.u8 	%rs54, [%rd15+3];
	st.local.u8 	[%rd2+58], %rs54;
	ld.global.u8 	%rs55, [%rd15+-3];
	st.local.u8 	[%rd2+63], %rs55;
	ld.global.u8 	%rs56, [%rd15+4];
	st.local.u8 	[%rd2+59], %rs56;
	ld.global.u8 	%rs57, [%rd15+-4];
	st.local.u8 	[%rd2+64], %rs57;
	add.s64 	%rd16, %rd15, %rd10;
	ld.global.u8 	%rs58, [%rd16];
	st.local.u8 	[%rd2+44], %rs58;
	st.local.u8 	[%rd2+49], %rs58;
	ld.global.u8 	%rs59, [%rd16+1];
	st.local.u8 	[%rd2+45], %rs59;
	ld.global.u8 	%rs60, [%rd16+-1];
	st.local.u8 	[%rd2+50], %rs60;
	ld.global.u8 	%rs61, [%rd16+2];
	st.local.u8 	[%rd2+46], %rs61;
	ld.global.u8 	%rs62, [%rd16+-2];
	st.local.u8 	[%rd2+51], %rs62;
	ld.global.u8 	%rs63, [%rd16+3];
	st.local.u8 	[%rd2+47], %rs63;
	ld.global.u8 	%rs64, [%rd16+-3];
	st.local.u8 	[%rd2+52], %rs64;
	ld.global.u8 	%rs65, [%rd16+4];
	st.local.u8 	[%rd2+48], %rs65;
	ld.global.u8 	%rs66, [%rd16+-4];
	st.local.u8 	[%rd2+53], %rs66;
	add.s64 	%rd17, %rd16, %rd10;
	ld.global.u8 	%rs67, [%rd17];
	st.local.u8 	[%rd2+33], %rs67;
	st.local.u8 	[%rd2+38], %rs67;
	ld.global.u8 	%rs68, [%rd17+1];
	st.local.u8 	[%rd2+34], %rs68;
	ld.global.u8 	%rs69, [%rd17+-1];
	st.local.u8 	[%rd2+39], %rs69;
	ld.global.u8 	%rs70, [%rd17+2];
	st.local.u8 	[%rd2+35], %rs70;
	ld.global.u8 	%rs71, [%rd17+-2];
	st.local.u8 	[%rd2+40], %rs71;
	ld.global.u8 	%rs72, [%rd17+3];
	st.local.u8 	[%rd2+36], %rs72;
	ld.global.u8 	%rs73, [%rd17+-3];
	st.local.u8 	[%rd2+41], %rs73;
	ld.global.u8 	%rs74, [%rd17+4];
	st.local.u8 	[%rd2+37], %rs74;
	ld.global.u8 	%rs75, [%rd17+-4];
	st.local.u8 	[%rd2+42], %rs75;
	add.s64 	%rd18, %rd17, %rd10;
	ld.global.u8 	%rs76, [%rd18];
	st.local.u8 	[%rd2+22], %rs76;
	st.local.u8 	[%rd2+27], %rs76;
	ld.global.u8 	%rs77, [%rd18+1];
	st.local.u8 	[%rd2+23], %rs77;
	ld.global.u8 	%rs78, [%rd18+-1];
	st.local.u8 	[%rd2+28], %rs78;
	ld.global.u8 	%rs79, [%rd18+2];
	st.local.u8 	[%rd2+24], %rs79;
	ld.global.u8 	%rs80, [%rd18+-2];
	st.local.u8 	[%rd2+29], %rs80;
	ld.global.u8 	%rs81, [%rd18+3];
	st.local.u8 	[%rd2+25], %rs81;
	ld.global.u8 	%rs82, [%rd18+-3];
	st.local.u8 	[%rd2+30], %rs82;
	ld.global.u8 	%rs83, [%rd18+4];
	st.local.u8 	[%rd2+26], %rs83;
	ld.global.u8 	%rs84, [%rd18+-4];
	st.local.u8 	[%rd2+31], %rs84;
	add.s64 	%rd19, %rd18, %rd10;
	ld.global.u8 	%rs85, [%rd19];
	st.local.u8 	[%rd2+11], %rs85;
	st.local.u8 	[%rd2+16], %rs85;
	ld.global.u8 	%rs86, [%rd19+1];
	st.local.u8 	[%rd2+12], %rs86;
	ld.global.u8 	%rs87, [%rd19+-1];
	st.local.u8 	[%rd2+17], %rs87;
	ld.global.u8 	%rs88, [%rd19+2];
	st.local.u8 	[%rd2+13], %rs88;
	ld.global.u8 	%rs89, [%rd19+-2];
	st.local.u8 	[%rd2+18], %rs89;
	ld.global.u8 	%rs90, [%rd19+3];
	st.local.u8 	[%rd2+14], %rs90;
	ld.global.u8 	%rs91, [%rd19+-3];
	st.local.u8 	[%rd2+19], %rs91;
	ld.global.u8 	%rs92, [%rd19+4];
	st.local.u8 	[%rd2+15], %rs92;
	ld.global.u8 	%rs93, [%rd19+-4];
	st.local.u8 	[%rd2+20], %rs93;
	add.s64 	%rd20, %rd19, %rd10;
	ld.global.u8 	%rs94, [%rd20];
	st.local.u8 	[%rd2], %rs94;
	st.local.u8 	[%rd2+5], %rs94;
	ld.global.u8 	%rs95, [%rd20+1];
	st.local.u8 	[%rd2+1], %rs95;
	ld.global.u8 	%rs96, [%rd20+-1];
	st.local.u8 	[%rd2+6], %rs96;
	ld.global.u8 	%rs97, [%rd20+2];
	st.local.u8 	[%rd2+2], %rs97;
	ld.global.u8 	%rs98, [%rd20+-2];
	st.local.u8 	[%rd2+7], %rs98;
	ld.global.u8 	%rs99, [%rd20+3];
	st.local.u8 	[%rd2+3], %rs99;
	ld.global.u8 	%rs100, [%rd20+-3];
	st.local.u8 	[%rd2+8], %rs100;
	ld.global.u8 	%rs101, [%rd20+4];
	st.local.u8 	[%rd2+4], %rs101;
	ld.global.u8 	%rs102, [%rd20+-4];
	st.local.u8 	[%rd2+9], %rs102;
	bra.uni 	$L__BB3_3;
$L__BB3_2:
	mov.b16 	%rs1, 0;
	st.local.u8 	[%rd2], %rs1;
	st.local.u8 	[%rd2+1], %rs1;
	st.local.u8 	[%rd2+2], %rs1;
	st.local.u8 	[%rd2+3], %rs1;
	st.local.u8 	[%rd2+4], %rs1;
	st.local.u8 	[%rd2+5], %rs1;
	st.local.u8 	[%rd2+6], %rs1;
	st.local.u8 	[%rd2+7], %rs1;
	st.local.u8 	[%rd2+8], %rs1;
	st.local.u8 	[%rd2+9], %rs1;
	st.local.u8 	[%rd2+10], %rs1;
	st.local.u8 	[%rd2+11], %rs1;
	st.local.u8 	[%rd2+12], %rs1;
	st.local.u8 	[%rd2+13], %rs1;
	st.local.u8 	[%rd2+14], %rs1;
	st.local.u8 	[%rd2+15], %rs1;
	st.local.u8 	[%rd2+16], %rs1;
	st.local.u8 	[%rd2+17], %rs1;
	st.local.u8 	[%rd2+18], %rs1;
	st.local.u8 	[%rd2+19], %rs1;
	st.local.u8 	[%rd2+20], %rs1;
	st.local.u8 	[%rd2+21], %rs1;
	st.local.u8 	[%rd2+22], %rs1;
	st.local.u8 	[%rd2+23], %rs1;
	st.local.u8 	[%rd2+24], %rs1;
	st.local.u8 	[%rd2+25], %rs1;
	st.local.u8 	[%rd2+26], %rs1;
	st.local.u8 	[%rd2+27], %rs1;
	st.local.u8 	[%rd2+28], %rs1;
	st.local.u8 	[%rd2+29], %rs1;
	st.local.u8 	[%rd2+30], %rs1;
	st.local.u8 	[%rd2+31], %rs1;
	st.local.u8 	[%rd2+32], %rs1;
	st.local.u8 	[%rd2+33], %rs1;
	st.local.u8 	[%rd2+34], %rs1;
	st.local.u8 	[%rd2+35], %rs1;
	st.local.u8 	[%rd2+36], %rs1;
	st.local.u8 	[%rd2+37], %rs1;
	st.local.u8 	[%rd2+38], %rs1;
	st.local.u8 	[%rd2+39], %rs1;
	st.local.u8 	[%rd2+40], %rs1;
	st.local.u8 	[%rd2+41], %rs1;
	st.local.u8 	[%rd2+42], %rs1;
	st.local.u8 	[%rd2+43], %rs1;
	st.local.u8 	[%rd2+44], %rs1;
	st.local.u8 	[%rd2+45], %rs1;
	st.local.u8 	[%rd2+46], %rs1;
	st.local.u8 	[%rd2+47], %rs1;
	st.local.u8 	[%rd2+48], %rs1;
	st.local.u8 	[%rd2+49], %rs1;
	st.local.u8 	[%rd2+50], %rs1;
	st.local.u8 	[%rd2+51], %rs1;
	st.local.u8 	[%rd2+52], %rs1;
	st.local.u8 	[%rd2+53], %rs1;
	st.local.u8 	[%rd2+54], %rs1;
	st.local.u8 	[%rd2+55], %rs1;
	st.local.u8 	[%rd2+56], %rs1;
	st.local.u8 	[%rd2+57], %rs1;
	st.local.u8 	[%rd2+58], %rs1;
	st.local.u8 	[%rd2+59], %rs1;
	add.s32 	%r12, %r3, %r4;
	cvt.s64.s32 	%rd6, %r12;
	add.s64 	%rd7, %rd1, %rd6;
	ld.global.u8 	%rs2, [%rd7];
	st.local.u8 	[%rd2+60], %rs2;
	mov.b16 	%rs3, 255;
	st.local.u8 	[%rd2+61], %rs3;
	st.local.u8 	[%rd2+62], %rs3;
	st.local.u8 	[%rd2+63], %rs3;
	st.local.u8 	[%rd2+64], %rs3;
	st.local.u8 	[%rd2+65], %rs3;
	st.local.u8 	[%rd2+66], %rs3;
	st.local.u8 	[%rd2+67], %rs3;
	st.local.u8 	[%rd2+68], %rs3;
	st.local.u8 	[%rd2+69], %rs3;
	st.local.u8 	[%rd2+70], %rs3;
	st.local.u8 	[%rd2+71], %rs3;
	st.local.u8 	[%rd2+72], %rs3;
	st.local.u8 	[%rd2+73], %rs3;
	st.local.u8 	[%rd2+74], %rs3;
	st.local.u8 	[%rd2+75], %rs3;
	st.local.u8 	[%rd2+76], %rs3;
	st.local.u8 	[%rd2+77], %rs3;
	st.local.u8 	[%rd2+78], %rs3;
	st.local.u8 	[%rd2+79], %rs3;
	st.local.u8 	[%rd2+80], %rs3;
	st.local.u8 	[%rd2+81], %rs3;
	st.local.u8 	[%rd2+82], %rs3;
	st.local.u8 	[%rd2+83], %rs3;
	st.local.u8 	[%rd2+84], %rs3;
	st.local.u8 	[%rd2+85], %rs3;
	st.local.u8 	[%rd2+86], %rs3;
	st.local.u8 	[%rd2+87], %rs3;
	st.local.u8 	[%rd2+88], %rs3;
	st.local.u8 	[%rd2+89], %rs3;
	st.local.u8 	[%rd2+90], %rs3;
	st.local.u8 	[%rd2+91], %rs3;
	st.local.u8 	[%rd2+92], %rs3;
	st.local.u8 	[%rd2+93], %rs3;
	st.local.u8 	[%rd2+94], %rs3;
	st.local.u8 	[%rd2+95], %rs3;
	st.local.u8 	[%rd2+96], %rs3;
	st.local.u8 	[%rd2+97], %rs3;
	st.local.u8 	[%rd2+98], %rs3;
	st.local.u8 	[%rd2+99], %rs3;
	st.local.u8 	[%rd2+100], %rs3;
	st.local.u8 	[%rd2+101], %rs3;
	st.local.u8 	[%rd2+102], %rs3;
	st.local.u8 	[%rd2+103], %rs3;
	st.local.u8 	[%rd2+104], %rs3;
	st.local.u8 	[%rd2+105], %rs3;
	st.local.u8 	[%rd2+106], %rs3;
	st.local.u8 	[%rd2+107], %rs3;
	st.local.u8 	[%rd2+108], %rs3;
	st.local.u8 	[%rd2+109], %rs3;
	st.local.u8 	[%rd2+110], %rs3;
	st.local.u8 	[%rd2+111], %rs3;
	st.local.u8 	[%rd2+112], %rs3;
	st.local.u8 	[%rd2+113], %rs3;
	st.local.u8 	[%rd2+114], %rs3;
	st.local.u8 	[%rd2+115], %rs3;
	st.local.u8 	[%rd2+116], %rs3;
	st.local.u8 	[%rd2+117], %rs3;
	st.local.u8 	[%rd2+118], %rs3;
	st.local.u8 	[%rd2+119], %rs3;
	st.local.u8 	[%rd2+120], %rs3;
$L__BB3_3:
	cvta.to.global.u64 	%rd21, %rd3;
	{ // callseq 3, 0
	.param .b64 param0;
	st.param.b64 	[param0], %rd5;
	.param .b32 param1;
	st.param.b32 	[param1], 0;
	.param .b32 param2;
	st.param.b32 	[param2], 121;
	call.uni 
	_Z9QuickSortPhii, 
	(
	param0, 
	param1, 
	param2
	);
	} // callseq 3
	ld.local.u8 	%rs103, [%rd2+60];
	add.s32 	%r15, %r3, %r4;
	cvt.s64.s32 	%rd23, %r15;
	add.s64 	%rd24, %rd21, %rd23;
	st.global.u8 	[%rd24], %rs103;
	ret;

}
	// .globl	_Z14medianFilter15PhS_
.visible .entry _Z14medianFilter15PhS_(
	.param .u64 .ptr .align 1 _Z14medianFilter15PhS__param_0,
	.param .u64 .ptr .align 1 _Z14medianFilter15PhS__param_1
)
{
	.local .align 1 .b8 	__local_depot4[49];
	.reg .b64 	%SP;
	.reg .b64 	%SPL;
	.reg .b16 	%rs<5>;
	.reg .b32 	%r<5>;
	.reg .b64 	%rd<10>;

	mov.u64 	%SPL, __local_depot4;
	cvta.local.u64 	%SP, %SPL;
	ld.param.u64 	%rd1, [_Z14medianFilter15PhS__param_0];
	ld.param.u64 	%rd2, [_Z14medianFilter15PhS__param_1];
	add.u64 	%rd3, %SP, 0;
	add.u64 	%rd4, %SPL, 0;
	mov.u32 	%r1, %ctaid.x;
	mov.u32 	%r2, %ctaid.y;
	mov.u32 	%r3, %nctaid.x;
	cvta.to.global.u64 	%rd5, %rd1;
	mov.b16 	%rs1, 0;
	st.local.u8 	[%rd4], %rs1;
	st.local.u8 	[%rd4+1], %rs1;
	st.local.u8 	[%rd4+2], %rs1;
	st.local.u8 	[%rd4+3], %rs1;
	st.local.u8 	[%rd4+4], %rs1;
	st.local.u8 	[%rd4+5], %rs1;
	st.local.u8 	[%rd4+6], %rs1;
	st.local.u8 	[%rd4+7], %rs1;
	st.local.u8 	[%rd4+8], %rs1;
	st.local.u8 	[%rd4+9], %rs1;
	st.local.u8 	[%rd4+10], %rs1;
	st.local.u8 	[%rd4+11], %rs1;
	st.local.u8 	[%rd4+12], %rs1;
	st.local.u8 	[%rd4+13], %rs1;
	st.local.u8 	[%rd4+14], %rs1;
	st.local.u8 	[%rd4+15], %rs1;
	st.local.u8 	[%rd4+16], %rs1;
	st.local.u8 	[%rd4+17], %rs1;
	st.local.u8 	[%rd4+18], %rs1;
	st.local.u8 	[%rd4+19], %rs1;
	st.local.u8 	[%rd4+20], %rs1;
	st.local.u8 	[%rd4+21], %rs1;
	st.local.u8 	[%rd4+22], %rs1;
	st.local.u8 	[%rd4+23], %rs1;
	mad.lo.s32 	%r4, %r2, %r3, %r1;
	cvt.s64.s32 	%rd6, %r4;
	add.s64 	%rd7, %rd5, %rd6;
	ld.global.u8 	%rs2, [%rd7];
	st.local.u8 	[%rd4+24], %rs2;
	mov.b16 	%rs3, 255;
	st.local.u8 	[%rd4+25], %rs3;
	st.local.u8 	[%rd4+26], %rs3;
	st.local.u8 	[%rd4+27], %rs3;
	st.local.u8 	[%rd4+28], %rs3;
	st.local.u8 	[%rd4+29], %rs3;
	st.local.u8 	[%rd4+30], %rs3;
	st.local.u8 	[%rd4+31], %rs3;
	st.local.u8 	[%rd4+32], %rs3;
	st.local.u8 	[%rd4+33], %rs3;
	st.local.u8 	[%rd4+34], %rs3;
	st.local.u8 	[%rd4+35], %rs3;
	st.local.u8 	[%rd4+37], %rs3;
	st.local.u8 	[%rd4+38], %rs3;
	st.local.u8 	[%rd4+39], %rs3;
	st.local.u8 	[%rd4+40], %rs3;
	st.local.u8 	[%rd4+41], %rs3;
	st.local.u8 	[%rd4+42], %rs3;
	st.local.u8 	[%rd4+43], %rs3;
	st.local.u8 	[%rd4+44], %rs3;
	st.local.u8 	[%rd4+45], %rs3;
	st.local.u8 	[%rd4+46], %rs3;
	st.local.u8 	[%rd4+47], %rs3;
	st.local.u8 	[%rd4+48], %rs3;
	cvta.to.global.u64 	%rd8, %rd2;
	{ // callseq 4, 0
	.param .b64 param0;
	st.param.b64 	[param0], %rd3;
	.param .b32 param1;
	st.param.b32 	[param1], 0;
	.param .b32 param2;
	st.param.b32 	[param2], 49;
	call.uni 
	_Z9QuickSortPhii, 
	(
	param0, 
	param1, 
	param2
	);
	} // callseq 4
	ld.local.u8 	%rs4, [%rd4+24];
	add.s64 	%rd9, %rd8, %rd6;
	st.global.u8 	[%rd9], %rs4;
	ret;

}


// ===== COMPILED SASS (sm_100) =====

	.target	sm_100

	.elftype	@"ET_EXEC"


//--------------------- .note.nv.tkinfo           --------------------------
	.section	.note.nv.tkinfo,"",@"SHT_NOTE"
	.sectionflags	@"SHF_NOTE_NV_TKINFO"
	.tkinfo
        /*0018*/ 	.word	0x00000002
        /*0030*/ 	.string	""
        /*0030*/ 	.string	"ptxas"
        /*0030*/ 	.string	"Cuda compilation tools, release 13.0, V13.0.88"
        /*0030*/ 	.string	"Build cuda_13.0.r13.0/compiler.36424714_0"
        /*0030*/ 	.string	"-arch sm_100 -m 64 "



//--------------------- .note.nv.cuinfo           --------------------------
	.section	.note.nv.cuinfo,"",@"SHT_NOTE"
	.sectionflags	@"SHF_NOTE_NV_CUINFO"
        /*0018*/ 	.short	0x0002
        /*001a*/ 	.short	0x0064
        /*001c*/ 	.short	0x0082
	.zero		2


//--------------------- .nv.info                  --------------------------
	.section	.nv.info,"",@"SHT_CUDA_INFO"
	.align	4


	//----- nvinfo : EIATTR_REGCOUNT
	.align		4
        /*0000*/ 	.byte	0x04, 0x2f
        /*0002*/ 	.short	(.L_1 - .L_0)
	.align		4
.L_0:
        /*0004*/ 	.word	index@(_Z13medianFilter3PhS_)
        /*0008*/ 	.word	0x0000001c


	//----- nvinfo : EIATTR_FRAME_SIZE
	.align		4
.L_1:
        /*000c*/ 	.byte	0x04, 0x11
        /*000e*/ 	.short	(.L_3 - .L_2)
	.align		4
.L_2:
        /*0010*/ 	.word	index@($_Z13medianFilter3PhS_$_Z9QuickSortPhii)
        /*0014*/ 	.word	0x00000010


	//----- nvinfo : EIATTR_FRAME_SIZE
	.align		4
.L_3:
        /*0018*/ 	.byte	0x04, 0x11
        /*001a*/ 	.short	(.L_5 - .L_4)
	.align		4
.L_4:
        /*001c*/ 	.word	index@(_Z13medianFilter3PhS_)
        /*0020*/ 	.word	0x00000010


	//----- nvinfo : EIATTR_REGCOUNT
	.align		4
.L_5:
        /*0024*/ 	.byte	0x04, 0x2f
        /*0026*/ 	.short	(.L_7 - .L_6)
	.align		4
.L_6:
        /*0028*/ 	.word	index@(_Z13medianFilter7PhS_)
        /*002c*/ 	.word	0x00000027


	//----- nvinfo : EIATTR_FRAME_SIZE
	.align		4
.L_7:
        /*0030*/ 	.byte	0x04, 0x11
        /*0032*/ 	.short	(.L_9 - .L_8)
	.align		4
.L_8:
        /*0034*/ 	.word	index@($_Z13medianFilter7PhS_$_Z9QuickSortPhii)
        /*0038*/ 	.word	0x00000038


	//----- nvinfo : EIATTR_FRAME_SIZE
	.align		4
.L_9:
        /*003c*/ 	.byte	0x04, 0x11
        /*003e*/ 	.short	(.L_11 - .L_10)
	.align		4
.L_10:
        /*0040*/ 	.word	index@(_Z13medianFilter7PhS_)
        /*0044*/ 	.word	0x00000038


	//----- nvinfo : EIATTR_REGCOUNT
	.align		4
.L_11:
        /*0048*/ 	.byte	0x04, 0x2f
        /*004a*/ 	.short	(.L_13 - .L_12)
	.align		4
.L_12:
        /*004c*/ 	.word	index@(_Z14medianFilter11PhS_)
        /*0050*/ 	.word	0x00000027


	//----- nvinfo : EIATTR_FRAME_SIZE
	.align		4
.L_13:
        /*0054*/ 	.byte	0x04, 0x11
        /*0056*/ 	.short	(.L_15 - .L_14)
	.align		4
.L_14:
        /*0058*/ 	.word	index@($_Z14medianFilter11PhS_$_Z9QuickSortPhii)
        /*005c*/ 	.word	0x00000080


	//----- nvinfo : EIATTR_FRAME_SIZE
	.align		4
.L_15:
        /*0060*/ 	.byte	0x04, 0x11
        /*0062*/ 	.short	(.L_17 - .L_16)
	.align		4
.L_16:
        /*0064*/ 	.word	index@(_Z14medianFilter11PhS_)
        /*0068*/ 	.word	0x00000080


	//----- nvinfo : EIATTR_REGCOUNT
	.align		4
.L_17:
        /*006c*/ 	.byte	0x04, 0x2f
        /*006e*/ 	.short	(.L_19 - .L_18)
	.align		4
.L_18:
        /*0070*/ 	.word	index@(_Z14medianFilter15PhS_)
        /*0074*/ 	.word	0x0000001a


	//----- nvinfo : EIATTR_FRAME_SIZE
	.align		4
.L_19:
        /*0078*/ 	.byte	0x04, 0x11
        /*007a*/ 	.short	(.L_21 - .L_20)
	.align		4
.L_20:
        /*007c*/ 	.word	index@($_Z14medianFilter15PhS_$_Z9QuickSortPhii)
        /*0080*/ 	.word	0x00000038


	//----- nvinfo : EIATTR_FRAME_SIZE
	.align		4
.L_21:
        /*0084*/ 	.byte	0x04, 0x11
        /*0086*/ 	.short	(.L_23 - .L_22)
	.align		4
.L_22:
        /*0088*/ 	.word	index@(_Z14medianFilter15PhS_)
        /*008c*/ 	.word	0x00000038


	//----- nvinfo : EIATTR_MIN_STACK_SIZE
	.align		4
.L_23:
        /*0090*/ 	.byte	0x04, 0x12
        /*0092*/ 	.short	(.L_25 - .L_24)
	.align		4
.L_24:
        /*0094*/ 	.word	index@(_Z14medianFilter15PhS_)
        /*0098*/ 	.word	0x00000038


	//----- nvinfo : EIATTR_MIN_STACK_SIZE
	.align		4
.L_25:
        /*009c*/ 	.byte	0x04, 0x12
        /*009e*/ 	.short	(.L_27 - .L_26)
	.align		4
.L_26:
        /*00a0*/ 	.word	index@(_Z14medianFilter11PhS_)
        /*00a4*/ 	.word	0x00000080


	//----- nvinfo : EIATTR_MIN_STACK_SIZE
	.align		4
.L_27:
        /*00a8*/ 	.byte	0x04, 0x12
        /*00aa*/ 	.short	(.L_29 - .L_28)
	.align		4
.L_28:
        /*00ac*/ 	.word	index@(_Z13medianFilter7PhS_)
        /*00b0*/ 	.word	0x00000038


	//----- nvinfo : EIATTR_MIN_STACK_SIZE
	.align		4
.L_29:
        /*00b4*/ 	.byte	0x04, 0x12
        /*00b6*/ 	.short	(.L_31 - .L_30)
	.align		4
.L_30:
        /*00b8*/ 	.word	index@(_Z13medianFilter3PhS_)
        /*00bc*/ 	.word	0x00000010
.L_31:


//--------------------- .nv.compat                --------------------------
	.section	.nv.compat,"",@"SHT_CUDA_COMPAT_INFO"
	.align	4
        /*0000*/ 	.byte	0x02, 0x09, 0x00, 0x00, 0x02, 0x02, 0x01, 0x00, 0x02, 0x05, 0x05, 0x00, 0x03, 0x07, 0x01, 0x01
        /*0010*/ 	.byte	0x02, 0x03, 0x00, 0x00, 0x02, 0x06, 0x01, 0x00, 0x04, 0x0b, 0x08, 0x00, 0x09, 0x00, 0x00, 0x00
        /*0020*/ 	.byte	0x00, 0x00, 0x00, 0x00


//--------------------- .nv.info._Z14medianFilter15PhS_ --------------------------
	.section	.nv.info._Z14medianFilter15PhS_,"",@"SHT_CUDA_INFO"
	.sectionflags	@""
	.align	4


	//----- nvinfo : EIATTR_CUDA_API_VERSION
	.align		4
        /*0000*/ 	.byte	0x04, 0x37
        /*0002*/ 	.short	(.L_33 - .L_32)
.L_32:
        /*0004*/ 	.word	0x00000082


	//----- nvinfo : EIATTR_KPARAM_INFO
	.align		4
.L_33:
        /*0008*/ 	.byte	0x04, 0x17
        /*000a*/ 	.short	(.L_35 - .L_34)
.L_34:
        /*000c*/ 	.word	0x00000000
        /*0010*/ 	.short	0x0001
        /*0012*/ 	.short	0x0008
        /*0014*/ 	.byte	0x00, 0xf5, 0x21, 0x00


	//----- nvinfo : EIATTR_KPARAM_INFO
	.align		4
.L_35:
        /*0018*/ 	.byte	0x04, 0x17
        /*001a*/ 	.short	(.L_37 - .L_36)
.L_36:
        /*001c*/ 	.word	0x00000000
        /*0020*/ 	.short	0x0000
        /*0022*/ 	.short	0x0000
        /*0024*/ 	.byte	0x00, 0xf5, 0x21, 0x00


	//----- nvinfo : EIATTR_SPARSE_MMA_MASK
	.align		4
.L_37:
        /*0028*/ 	.byte	0x03, 0x50
        /*002a*/ 	.short	0x0000


	//----- nvinfo : EIATTR_MAXREG_COUNT
	.align		4
        /*002c*/ 	.byte	0x03, 0x1b
        /*002e*/ 	.short	0x00ff


	//----- nvinfo : EIATTR_MERCURY_ISA_VERSION
	.align		4
        /*0030*/ 	.byte	0x03, 0x5f
        /*0032*/ 	.short	0x0101


	//----- nvinfo : EIATTR_VRC_CTA_INIT_COUNT
	.align		4
        /*0034*/ 	.byte	0x02, 0x4a
	.zero		1
	.zero		1


	//----- nvinfo : EIATTR_EXIT_INSTR_OFFSETS
	.align		4
        /*0038*/ 	.byte	0x04, 0x1c
        /*003a*/ 	.short	(.L_39 - .L_38)


	//   ....[0]....
.L_38:
        /*003c*/ 	.word	0x000004f0


	//----- nvinfo : EIATTR_CRS_STACK_SIZE
	.align		4
.L_39:
        /*0040*/ 	.byte	0x04, 0x1e
        /*0042*/ 	.short	(.L_41 - .L_40)
.L_40:
        /*0044*/ 	.word	0x00000000


	//----- nvinfo : EIATTR_CBANK_PARAM_SIZE
	.align		4
.L_41:
        /*0048*/ 	.byte	0x03, 0x19
        /*004a*/ 	.short	0x0010


	//----- nvinfo : EIATTR_PARAM_CBANK
	.align		4
        /*004c*/ 	.byte	0x04, 0x0a
        /*004e*/ 	.short	(.L_43 - .L_42)
	.align		4
.L_42:
        /*0050*/ 	.word	index@(.nv.constant0._Z14medianFilter15PhS_)
        /*0054*/ 	.short	0x0380
        /*0056*/ 	.short	0x0010


	//----- nvinfo : EIATTR_SW_WAR
	.align		4
.L_43:
        /*0058*/ 	.byte	0x04, 0x36
        /*005a*/ 	.short	(.L_45 - .L_44)
.L_44:
        /*005c*/ 	.word	0x00000008
.L_45:


//--------------------- .nv.info._Z14medianFilter11PhS_ --------------------------
	.section	.nv.info._Z14medianFilter11PhS_,"",@"SHT_CUDA_INFO"
	.sectionflags	@""
	.align	4


	//----- nvinfo : EIATTR_CUDA_API_VERSION
	.align		4
        /*0000*/ 	.byte	0x04, 0x37
        /*0002*/ 	.short	(.L_47 - .L_46)
.L_46:
        /*0004*/ 	.word	0x00000082


	//----- nvinfo : EIATTR_KPARAM_INFO
	.align		4
.L_47:
        /*0008*/ 	.byte	0x04, 0x17
        /*000a*/ 	.short	(.L_49 - .L_48)
.L_48:
        /*000c*/ 	.word	0x00000000
        /*0010*/ 	.short	0x0001
        /*0012*/ 	.short	0x0008
        /*0014*/ 	.byte	0x00, 0xf5, 0x21, 0x00


	//----- nvinfo : EIATTR_KPARAM_INFO
	.align		4
.L_49:
        /*0018*/ 	.byte	0x04, 0x17
        /*001a*/ 	.short	(.L_51 - .L_50)
.L_50:
        /*001c*/ 	.word	0x00000000
        /*0020*/ 	.short	0x0000
        /*0022*/ 	.short	0x0000
        /*0024*/ 	.byte	0x00, 0xf5, 0x21, 0x00


	//----- nvinfo : EIATTR_SPARSE_MMA_MASK
	.align		4
.L_51:
        /*0028*/ 	.byte	0x03, 0x50
        /*002a*/ 	.short	0x0000


	//----- nvinfo : EIATTR_MAXREG_COUNT
	.align		4
        /*002c*/ 	.byte	0x03, 0x1b
        /*002e*/ 	.short	0x00ff


	//----- nvinfo : EIATTR_MERCURY_ISA_VERSION
	.align		4
        /*0030*/ 	.byte	0x03, 0x5f
        /*0032*/ 	.short	0x0101


	//----- nvinfo : EIATTR_VRC_CTA_INIT_COUNT
	.align		4
        /*0034*/ 	.byte	0x02, 0x4a
	.zero		1
	.zero		1


	//----- nvinfo : EIATTR_EXIT_INSTR_OFFSETS
	.align		4
        /*0038*/ 	.byte	0x04, 0x1c
        /*003a*/ 	.short	(.L_53 - .L_52)


	//   ....[0]....
.L_52:
        /*003c*/ 	.word	0x00001a20


	//----- nvinfo : EIATTR_CRS_STACK_SIZE
	.align		4
.L_53:
        /*0040*/ 	.byte	0x04, 0x1e
        /*0042*/ 	.short	(.L_55 - .L_54)
.L_54:
        /*0044*/ 	.word	0x00000000


	//----- nvinfo : EIATTR_CBANK_PARAM_SIZE
	.align		4
.L_55:
        /*0048*/ 	.byte	0x03, 0x19
        /*004a*/ 	.short	0x0010


	//----- nvinfo : EIATTR_PARAM_CBANK
	.align		4
        /*004c*/ 	.byte	0x04, 0x0a
        /*004e*/ 	.short	(.L_57 - .L_56)
	.align		4
.L_56:
        /*0050*/ 	.word	index@(.nv.constant0._Z14medianFilter11PhS_)
        /*0054*/ 	.short	0x0380
        /*0056*/ 	.short	0x0010


	//----- nvinfo : EIATTR_SW_WAR
	.align		4
.L_57:
        /*0058*/ 	.byte	0x04, 0x36
        /*005a*/ 	.short	(.L_59 - .L_58)
.L_58:
        /*005c*/ 	.word	0x00000008
.L_59:


//--------------------- .nv.info._Z13medianFilter7PhS_ --------------------------
	.section	.nv.info._Z13medianFilter7PhS_,"",@"SHT_CUDA_INFO"
	.sectionflags	@""
	.align	4


	//----- nvinfo : EIATTR_CUDA_API_VERSION
	.align		4
        /*0000*/ 	.byte	0x04, 0x37
        /*0002*/ 	.short	(.L_61 - .L_60)
.L_60:
        /*0004*/ 	.word	0x00000082


	//----- nvinfo : EIATTR_KPARAM_INFO
	.align		4
.L_61:
        /*0008*/ 	.byte	0x04, 0x17
        /*000a*/ 	.short	(.L_63 - .L_62)
.L_62:
        /*000c*/ 	.word	0x00000000
        /*0010*/ 	.short	0x0001
        /*0012*/ 	.short	0x0008
        /*0014*/ 	.byte	0x00, 0xf5, 0x21, 0x00


	//----- nvinfo : EIATTR_KPARAM_INFO
	.align		4
.L_63:
        /*0018*/ 	.byte	0x04, 0x17
        /*001a*/ 	.short	(.L_65 - .L_64)
.L_64:
        /*001c*/ 	.word	0x00000000
        /*0020*/ 	.short	0x0000
        /*0022*/ 	.short	0x0000
        /*0024*/ 	.byte	0x00, 0xf5, 0x21, 0x00


	//----- nvinfo : EIATTR_SPARSE_MMA_MASK
	.align		4
.L_65:
        /*0028*/ 	.byte	0x03, 0x50
        /*002a*/ 	.short	0x0000


	//----- nvinfo : EIATTR_MAXREG_COUNT
	.align		4
        /*002c*/ 	.byte	0x03, 0x1b
        /*002e*/ 	.short	0x00ff


	//----- nvinfo : EIATTR_MERCURY_ISA_VERSION
	.align		4
        /*0030*/ 	.byte	0x03, 0x5f
        /*0032*/ 	.short	0x0101


	//----- nvinfo : EIATTR_VRC_CTA_INIT_COUNT
	.align		4
        /*0034*/ 	.byte	0x02, 0x4a
	.zero		1
	.zero		1


	//----- nvinfo : EIATTR_EXIT_INSTR_OFFSETS
	.align		4
        /*0038*/ 	.byte	0x04, 0x1c
        /*003a*/ 	.short	(.L_67 - .L_66)


	//   ....[0]....
.L_66:
        /*003c*/ 	.word	0x00000d80


	//----- nvinfo : EIATTR_CRS_STACK_SIZE
	.align		4
.L_67:
        /*0040*/ 	.byte	0x04, 0x1e
        /*0042*/ 	.short	(.L_69 - .L_68)
.L_68:
        /*0044*/ 	.word	0x00000000


	//----- nvinfo : EIATTR_CBANK_PARAM_SIZE
	.align		4
.L_69:
        /*0048*/ 	.byte	0x03, 0x19
        /*004a*/ 	.short	0x0010


	//----- nvinfo : EIATTR_PARAM_CBANK
	.align		4
        /*004c*/ 	.byte	0x04, 0x0a
        /*004e*/ 	.short	(.L_71 - .L_70)
	.align		4
.L_70:
        /*0050*/ 	.word	index@(.nv.constant0._Z13medianFilter7PhS_)
        /*0054*/ 	.short	0x0380
        /*0056*/ 	.short	0x0010


	//----- nvinfo : EIATTR_SW_WAR
	.align		4
.L_71:
        /*0058*/ 	.byte	0x04, 0x36
        /*005a*/ 	.short	(.L_73 - .L_72)
.L_72:
        /*005c*/ 	.word	0x00000008
.L_73:


//--------------------- .nv.info._Z13medianFilter3PhS_ --------------------------
	.section	.nv.info._Z13medianFilter3PhS_,"",@"SHT_CUDA_INFO"
	.sectionflags	@""
	.align	4


	//----- nvinfo : EIATTR_CUDA_API_VERSION
	.align		4
        /*0000*/ 	.byte	0x04, 0x37
        /*0002*/ 	.short	(.L_75 - .L_74)
.L_74:
        /*0004*/ 	.word	0x00000082


	//----- nvinfo : EIATTR_KPARAM_INFO
	.align		4
.L_75:
        /*0008*/ 	.byte	0x04, 0x17
        /*000a*/ 	.short	(.L_77 - .L_76)
.L_76:
        /*000c*/ 	.word	0x00000000
        /*0010*/ 	.short	0x0001
        /*0012*/ 	.short	0x0008
        /*0014*/ 	.byte	0x00, 0xf5, 0x21, 0x00


	//----- nvinfo : EIATTR_KPARAM_INFO
	.align		4
.L_77:
        /*0018*/ 	.byte	0x04, 0x17
        /*001a*/ 	.short	(.L_79 - .L_78)
.L_78:
        /*001c*/ 	.word	0x00000000
        /*0020*/ 	.short	0x0000
        /*0022*/ 	.short	0x0000
        /*0024*/ 	.byte	0x00, 0xf5, 0x21, 0x00


	//----- nvinfo : EIATTR_SPARSE_MMA_MASK
	.align		4
.L_79:
        /*0028*/ 	.byte	0x03, 0x50
        /*002a*/ 	.short	0x0000


	//----- nvinfo : EIATTR_MAXREG_COUNT
	.align		4
        /*002c*/ 	.byte	0x03, 0x1b
        /*002e*/ 	.short	0x00ff


	//----- nvinfo : EIATTR_MERCURY_ISA_VERSION
	.align		4
        /*0030*/ 	.byte	0x03, 0x5f
        /*0032*/ 	.short	0x0101


	//----- nvinfo : EIATTR_VRC_CTA_INIT_COUNT
	.align		4
        /*0034*/ 	.byte	0x02, 0x4a
	.zero		1
	.zero		1


	//----- nvinfo : EIATTR_EXIT_INSTR_OFFSETS
	.align		4
        /*0038*/ 	.byte	0x04, 0x1c
        /*003a*/ 	.short	(.L_81 - .L_80)


	//   ....[0]....
.L_80:
        /*003c*/ 	.word	0x00000520


	//----- nvinfo : EIATTR_CRS_STACK_SIZE
	.align		4
.L_81:
        /*0040*/ 	.byte	0x04, 0x1e
        /*0042*/ 	.short	(.L_83 - .L_82)
.L_82:
        /*0044*/ 	.word	0x00000000


	//----- nvinfo : EIATTR_CBANK_PARAM_SIZE
	.align		4
.L_83:
        /*0048*/ 	.byte	0x03, 0x19
        /*004a*/ 	.short	0x0010


	//----- nvinfo : EIATTR_PARAM_CBANK
	.align		4
        /*004c*/ 	.byte	0x04, 0x0a
        /*004e*/ 	.short	(.L_85 - .L_84)
	.align		4
.L_84:
        /*0050*/ 	.word	index@(.nv.constant0._Z13medianFilter3PhS_)
        /*0054*/ 	.short	0x0380
        /*0056*/ 	.short	0x0010


	//----- nvinfo : EIATTR_SW_WAR
	.align		4
.L_85:
        /*0058*/ 	.byte	0x04, 0x36
        /*005a*/ 	.short	(.L_87 - .L_86)
.L_86:
        /*005c*/ 	.word	0x00000008
.L_87:


//--------------------- .nv.callgraph             --------------------------
	.section	.nv.callgraph,"",@"SHT_CUDA_CALLGRAPH"
	.align	4
	.sectionentsize	8
	.align		4
        /*0000*/ 	.word	0x00000000
	.align		4
        /*0004*/ 	.word	0xffffffff
	.align		4
        /*0008*/ 	.word	0x00000000
	.align		4
        /*000c*/ 	.word	0xfffffffe
	.align		4
        /*0010*/ 	.word	0x00000000
	.align		4
        /*0014*/ 	.word	0xfffffffd
	.align		4
        /*0018*/ 	.word	0x00000000
	.align		4
        /*001c*/ 	.word	0xfffffffc


//--------------------- .text._Z14medianFilter15PhS_ --------------------------
	.section	.text._Z14medianFilter15PhS_,"ax",@progbits
	.align	128
        .global         _Z14medianFilter15PhS_
        .type           _Z14medianFilter15PhS_,@function
        .size           _Z14medianFilter15PhS_,(.L_x_46 - _Z14medianFilter15PhS_)
        .other          _Z14medianFilter15PhS_,@"STO_CUDA_ENTRY STV_DEFAULT"
_Z14medianFilter15PhS_:
.text._Z14medianFilter15PhS_:
[----:B------:R-:W0:Y:S08]  /*0000*/  LDC R1, c[0x0][0x37c] ;  /* 0x0000df00ff017b82 */ /* 0x000e300000000800 */
[----:B------:R-:W-:Y:S01]  /*0010*/  S2UR UR38, SR_CTAID.X ;  /* 0x00000000002679c3 */ /* 0x000fe20000002500 */
[----:B------:R-:W1:Y:S01]  /*0020*/  LDCU UR8, c[0x0][0x2fc] ;  /* 0x00005f80ff0877ac */ /* 0x000e620008000800 */
[----:B0-----:R-:W-:Y:S01]  /*0030*/  VIADD R1, R1, 0xffffffc8 ;  /* 0xffffffc801017836 */ /* 0x001fe20000000000 */
[----:B------:R-:W0:Y:S05]  /*0040*/  LDCU UR5, c[0x0][0x370] ;  /* 0x00006e00ff0577ac */ /* 0x000e2a0008000800 */
[----:B------:R-:W0:Y:S01]  /*0050*/  S2UR UR4, SR_CTAID.Y ;  /* 0x00000000000479c3 */ /* 0x000e220000002600 */
[----:B------:R-:W2:Y:S01]  /*0060*/  LDCU.64 UR6, c[0x0][0x380] ;  /* 0x00007000ff0677ac */ /* 0x000ea20008000a00 */
[----:B------:R-:W3:Y:S01]  /*0070*/  LDCU.64 UR36, c[0x0][0x358] ;  /* 0x00006b00ff2477ac */ /* 0x000ee20008000a00 */
[----:B0-----:R-:W-:-:S04]  /*0080*/  UIMAD UR38, UR4, UR5, UR38 ;  /* 0x00000005042672a4 */ /* 0x001fc8000f8e0226 */
[----:B------:R-:W-:Y:S02]  /*0090*/  USHF.R.S32.HI UR39, URZ, 0x1f, UR38 ;  /* 0x0000001fff277899 */ /* 0x000fe40008011426 */
[----:B--2---:R-:W-:-:S04]  /*00a0*/  UIADD3 UR4, UP0, UPT, UR38, UR6, URZ ;  /* 0x0000000626047290 */ /* 0x004fc8000ff1e0ff */
[----:B------:R-:W-:Y:S02]  /*00b0*/  UIADD3.X UR5, UPT, UPT, UR39, UR7, URZ, UP0, !UPT ;  /* 0x0000000727057290 */ /* 0x000fe400087fe4ff */
[----:B------:R-:W-:-:S04]  /*00c0*/  IMAD.U32 R4, RZ, RZ, UR4 ;  /* 0x00000004ff047e24 */ /* 0x000fc8000f8e00ff */
[----:B------:R-:W-:-:S05]  /*00d0*/  MOV R5, UR5 ;  /* 0x0000000500057c02 */ /* 0x000fca0008000f00 */
[----:B---3--:R0:W2:Y:S01]  /*00e0*/  LDG.E.U8 R0, desc[UR36][R4.64] ;  /* 0x0000002404007981 */ /* 0x0080a2000c1e1100 */
[----:B------:R-:W-:Y:S01]  /*00f0*/  IMAD.MOV.U32 R2, RZ, RZ, 0xff ;  /* 0x000000ffff027424 */ /* 0x000fe200078e00ff */
[----:B------:R-:W0:Y:S01]  /*0100*/  LDCU UR4, c[0x0][0x2f8] ;  /* 0x00005f00ff0477ac */ /* 0x000e220008000800 */
[----:B------:R-:W-:Y:S01]  /*0110*/  HFMA2 R7, -RZ, RZ, 0, 2.920627593994140625e-06 ;  /* 0x00000031ff077431 */ /* 0x000fe200000001ff */
[----:B------:R3:W-:Y:S01]  /*0120*/  STL.U8 [R1], RZ ;  /* 0x000000ff01007387 */ /* 0x0007e20000100000 */
[----:B------:R-:W-:Y:S01]  /*0130*/  IMAD.MOV.U32 R6, RZ, RZ, RZ ;  /* 0x000000ffff067224 */ /* 0x000fe200078e00ff */
[----:B------:R-:W-:Y:S01]  /*0140*/  MOV R20, 0x480 ;  /* 0x0000048000147802 */ /* 0x000fe20000000f00 */
[----:B------:R-:W-:Y:S01]  /*0150*/  IMAD.MOV.U32 R21, RZ, RZ, 0x0 ;  /* 0x00000000ff157424 */ /* 0x000fe200078e00ff */
[----:B------:R3:W-:Y:S04]  /*0160*/  STL.U8 [R1+0x19], R2 ;  /* 0x0000190201007387 */ /* 0x0007e80000100000 */
[----:B------:R3:W-:Y:S04]  /*0170*/  STL.U8 [R1+0x1a], R2 ;  /* 0x00001a0201007387 */ /* 0x0007e80000100000 */
[----:B------:R3:W-:Y:S04]  /*0180*/  STL.U8 [R1+0x1b], R2 ;  /* 0x00001b0201007387 */ /* 0x0007e80000100000 */
[----:B------:R3:W-:Y:S01]  /*0190*/  STL.U8 [R1+0x1c], R2 ;  /* 0x00001c0201007387 */ /* 0x0007e20000100000 */
[----:B0-----:R-:W-:-:S03]  /*01a0*/  IADD3 R4, P0, PT, R1, UR4, RZ ;  /* 0x0000000401047c10 */ /* 0x001fc6000ff1e0ff */
[----:B------:R3:W-:Y:S02]  /*01b0*/  STL.U8 [R1+0x1d], R2 ;  /* 0x00001d0201007387 */ /* 0x0007e40000100000 */
[----:B-1----:R-:W-:Y:S02]  /*01c0*/  IMAD.X R5, RZ, RZ, UR8, P0 ;  /* 0x00000008ff057e24 */ /* 0x002fe400080e06ff */
[----:B------:R3:W-:Y:S04]  /*01d0*/  STL.U8 [R1+0x1e], R2 ;  /* 0x00001e0201007387 */ /* 0x0007e80000100000 */
        /* <DEDUP_REMOVED lines=17> */
[----:B------:R3:W-:Y:S04]  /*02f0*/  STL.U8 [R1+0x1], RZ ;  /* 0x000001ff01007387 */ /* 0x0007e80000100000 */
        /* <DEDUP_REMOVED lines=22> */
[----:B--2---:R3:W-:Y:S02]  /*0460*/  STL.U8 [R1+0x18], R0 ;  /* 0x0000180001007387 */ /* 0x0047e40000100000 */
[----:B---3--:R-:W-:Y:S05]  /*0470*/  CALL.REL.NOINC `($_Z14medianFilter15PhS_$_Z9QuickSortPhii) ;  /* 0x0000000000207944 */ /* 0x008fea0003c00000 */
[----:B------:R-:W2:Y:S01]  /*0480*/  LDL.U8 R5, [R1+0x18] ;  /* 0x0000180001057983 */ /* 0x000ea20000100000 */
[----:B------:R-:W0:Y:S02]  /*0490*/  LDCU.64 UR4, c[0x0][0x388] ;  /* 0x00007100ff0477ac */ /* 0x000e240008000a00 */
[----:B0-----:R-:W-:-:S04]  /*04a0*/  UIADD3 UR4, UP0, UPT, UR38, UR4, URZ ;  /* 0x0000000426047290 */ /* 0x001fc8000ff1e0ff */
[----:B------:R-:W-:Y:S02]  /*04b0*/  UIADD3.X UR5, UPT, UPT, UR39, UR5, URZ, UP0, !UPT ;  /* 0x0000000527057290 */ /* 0x000fe400087fe4ff */
[----:B------:R-:W-:-:S04]  /*04c0*/  MOV R2, UR4 ;  /* 0x0000000400027c02 */ /* 0x000fc80008000f00 */
[----:B------:R-:W-:-:S05]  /*04d0*/  IMAD.U32 R3, RZ, RZ, UR5 ;  /* 0x00000005ff037e24 */ /* 0x000fca000f8e00ff */
[----:B--2---:R-:W-:Y:S01]  /*04e0*/  STG.E.U8 desc[UR36][R2.64], R5 ;  /* 0x0000000502007986 */ /* 0x004fe2000c101124 */
[----:B------:R-:W-:Y:S05]  /*04f0*/  EXIT ;  /* 0x000000000000794d */ /* 0x000fea0003800000 */
        .type           $_Z14medianFilter15PhS_$_Z9QuickSortPhii,@function
        .size           $_Z14medianFilter15PhS_$_Z9QuickSortPhii,(.L_x_46 - $_Z14medianFilter15PhS_$_Z9QuickSortPhii)
$_Z14medianFilter15PhS_$_Z9QuickSortPhii:
[----:B------:R-:W-:-:S05]  /*0500*/  VIADD R1, R1, 0xffffffd8 ;  /* 0xffffffd801017836 */ /* 0x000fca0000000000 */
[----:B------:R-:W-:Y:S04]  /*0510*/  STL [R1+0x18], R21 ;  /* 0x0000181501007387 */ /* 0x000fe80000100800 */
[----:B------:R-:W-:Y:S04]  /*0520*/  STL [R1+0x14], R20 ;  /* 0x0000141401007387 */ /* 0x000fe80000100800 */
[----:B------:R-:W-:Y:S04]  /*0530*/  STL [R1+0x10], R19 ;  /* 0x0000101301007387 */ /* 0x000fe80000100800 */
[----:B------:R-:W-:Y:S04]  /*0540*/  STL [R1], R2 ;  /* 0x0000000201007387 */ /* 0x000fe80000100800 */
[----:B------:R0:W-:Y:S04]  /*0550*/  STL [R1+0x20], R23 ;  /* 0x0000201701007387 */ /* 0x0001e80000100800 */
[----:B------:R1:W-:Y:S04]  /*0560*/  STL [R1+0x1c], R22 ;  /* 0x00001c1601007387 */ /* 0x0003e80000100800 */
[----:B------:R2:W-:Y:S01]  /*0570*/  STL [R1+0xc], R18 ;  /* 0x00000c1201007387 */ /* 0x0005e20000100800 */
[----:B0-----:R-:W0:Y:S05]  /*0580*/  BMOV.32.CLEAR R23, B7 ;  /* 0x0000000007177355 */ /* 0x001e2a0000100000 */
[----:B-1----:R-:W1:Y:S05]  /*0590*/  BMOV.32.CLEAR R22, B6 ;  /* 0x0000000006167355 */ /* 0x002e6a0000100000 */
[----:B------:R-:W-:Y:S01]  /*05a0*/  BSSY.RECONVERGENT B7, `(.L_x_0) ;  /* 0x000003a000077945 */ /* 0x000fe20003800200 */
[----:B------:R3:W-:Y:S01]  /*05b0*/  STL [R1+0x8], R17 ;  /* 0x0000081101007387 */ /* 0x0007e20000100800 */
[----:B--2---:R-:W-:-:S03]  /*05c0*/  IMAD.MOV.U32 R18, RZ, RZ, R4 ;  /* 0x000000ffff127224 */ /* 0x004fc600078e0004 */
[----:B------:R2:W-:Y:S01]  /*05d0*/  STL [R1+0x4], R16 ;  /* 0x0000041001007387 */ /* 0x0005e20000100800 */
[----:B---3--:R-:W-:Y:S01]  /*05e0*/  IMAD.MOV.U32 R17, RZ, RZ, R5 ;  /* 0x000000ffff117224 */ /* 0x008fe200078e0005 */
[----:B--2---:R-:W-:Y:S01]  /*05f0*/  MOV R16, R7 ;  /* 0x0000000700107202 */ /* 0x004fe20000000f00 */
[----:B------:R-:W2:Y:S03]  /*0600*/  LDCU UR4, c[0x0][0x2f8] ;  /* 0x00005f00ff0477ac */ /* 0x000ea60008000800 */
[----:B------:R-:W-:Y:S02]  /*0610*/  ISETP.GT.AND P0, PT, R16, R6, PT ;  /* 0x000000061000720c */ /* 0x000fe40003f04270 */
[----:B--2---:R-:W-:-:S11]  /*0620*/  IADD3 R2, PT, PT, R18, -UR4, RZ ;  /* 0x8000000412027c10 */ /* 0x004fd6000fffe0ff */
[----:B01----:R-:W-:Y:S05]  /*0630*/  @!P0 BRA `(.L_x_1) ;  /* 0x0000000000c08947 */ /* 0x003fea0003800000 */
[----:B------:R-:W-:Y:S01]  /*0640*/  BSSY.RECONVERGENT B6, `(.L_x_1) ;  /* 0x000002f000067945 */ /* 0x000fe20003800200 */
.L_x_8:
[----:B------:R-:W-:-:S05]  /*0650*/  IMAD.IADD R4, R6, 0x1, R2 ;  /* 0x0000000106047824 */ /* 0x000fca00078e0202 */
[----:B------:R0:W5:Y:S01]  /*0660*/  LDL.U8 R7, [R4] ;  /* 0x0000000004077983 */ /* 0x0001620000100000 */
[----:B------:R-:W-:Y:S01]  /*0670*/  BSSY.RECONVERGENT B0, `(.L_x_2) ;  /* 0x0000022000007945 */ /* 0x000fe20003800200 */
[----:B------:R-:W-:Y:S01]  /*0680*/  IMAD.MOV.U32 R3, RZ, RZ, R16 ;  /* 0x000000ffff037224 */ /* 0x000fe200078e0010 */
[----:B------:R-:W-:-:S07]  /*0690*/  MOV R0, R6 ;  /* 0x0000000600007202 */ /* 0x000fce0000000f00 */
.L_x_7:
[----:B------:R-:W-:Y:S01]  /*06a0*/  BSSY.RECONVERGENT B1, `(.L_x_3) ;  /* 0x000000a000017945 */ /* 0x000fe20003800200 */
[----:B------:R-:W-:-:S07]  /*06b0*/  VIADD R5, R3, 0x1 ;  /* 0x0000000103057836 */ /* 0x000fce0000000000 */
.L_x_4:
[----:B0-----:R-:W-:-:S06]  /*06c0*/  IMAD.IADD R4, R3, 0x1, R2 ;  /* 0x0000000103047824 */ /* 0x001fcc00078e0202 */
[----:B------:R-:W2:Y:S01]  /*06d0*/  LDL.U8 R4, [R4] ;  /* 0x0000000004047983 */ /* 0x000ea20000100000 */
[----:B------:R-:W-:Y:S01]  /*06e0*/  ISETP.GT.AND P1, PT, R3, R0, PT ;  /* 0x000000000300720c */ /* 0x000fe20003f24270 */
[----:B------:R-:W-:Y:S01]  /*06f0*/  IMAD.MOV.U32 R8, RZ, RZ, R3 ;  /* 0x000000ffff087224 */ /* 0x000fe200078e0003 */
[----:B------:R-:W-:Y:S02]  /*0700*/  IADD3 R5, PT, PT, R5, -0x1, RZ ;  /* 0xffffffff05057810 */ /* 0x000fe40007ffe0ff */
[----:B------:R-:W-:Y:S02]  /*0710*/  IADD3 R3, PT, PT, R3, -0x1, RZ ;  /* 0xffffffff03037810 */ /* 0x000fe40007ffe0ff */
[----:B--2--5:R-:W-:-:S13]  /*0720*/  ISETP.GE.U32.AND P0, PT, R7, R4, PT ;  /* 0x000000040700720c */ /* 0x024fda0003f06070 */
[----:B------:R-:W-:Y:S05]  /*0730*/  @!P0 BRA P1, `(.L_x_4) ;  /* 0xfffffffc00e08947 */ /* 0x000fea000083ffff */
[----:B------:R-:W-:Y:S05]  /*0740*/  BSYNC.RECONVERGENT B1 ;  /* 0x0000000000017941 */ /* 0x000fea0003800200 */
.L_x_3:
[----:B------:R-:W-:Y:S01]  /*0750*/  IMAD.IADD R3, R0, 0x1, R2 ;  /* 0x0000000100037824 */ /* 0x000fe200078e0202 */
[----:B------:R-:W-:Y:S01]  /*0760*/  IADD3 R10, PT, PT, R5, R2, RZ ;  /* 0x00000002050a7210 */ /* 0x000fe20007ffe0ff */
[----:B------:R-:W-:Y:S01]  /*0770*/  BSSY.RECONVERGENT B1, `(.L_x_5) ;  /* 0x000000c000017945 */ /* 0x000fe20003800200 */
[----:B------:R-:W-:Y:S02]  /*0780*/  IMAD.MOV.U32 R19, RZ, RZ, R0 ;  /* 0x000000ffff137224 */ /* 0x000fe400078e0000 */
[----:B------:R0:W-:Y:S04]  /*0790*/  STL.U8 [R3], R4 ;  /* 0x0000000403007387 */ /* 0x0001e80000100000 */
[----:B------:R0:W-:Y:S02]  /*07a0*/  STL.U8 [R10], R7 ;  /* 0x000000070a007387 */ /* 0x0001e40000100000 */
.L_x_6:
[----:B0-----:R-:W-:-:S05]  /*07b0*/  IADD3 R4, PT, PT, R19, R2, RZ ;  /* 0x0000000213047210 */ /* 0x001fca0007ffe0ff */
[----:B------:R-:W2:Y:S01]  /*07c0*/  LDL.U8 R5, [R4] ;  /* 0x0000000004057983 */ /* 0x000ea20000100000 */
[C---:B------:R-:W-:Y:S01]  /*07d0*/  ISETP.LT.AND P1, PT, R19.reuse, R8, PT ;  /* 0x000000081300720c */ /* 0x040fe20003f21270 */
[----:B------:R-:W-:Y:S01]  /*07e0*/  VIADD R3, R19, 0x1 ;  /* 0x0000000113037836 */ /* 0x000fe20000000000 */
[----:B------:R-:W-:-:S03]  /*07f0*/  MOV R0, R19 ;  /* 0x0000001300007202 */ /* 0x000fc60000000f00 */
[----:B------:R-:W-:Y:S01]  /*0800*/  IMAD.MOV.U32 R19, RZ, RZ, R3 ;  /* 0x000000ffff137224 */ /* 0x000fe200078e0003 */
[----:B--2---:R-:W-:-:S13]  /*0810*/  ISETP.GE.U32.AND P0, PT, R7, R5, PT ;  /* 0x000000050700720c */ /* 0x004fda0003f06070 */
[----:B------:R-:W-:Y:S05]  /*0820*/  @P0 BRA P1, `(.L_x_6) ;  /* 0xfffffffc00e00947 */ /* 0x000fea000083ffff */
[----:B------:R-:W-:Y:S05]  /*0830*/  BSYNC.RECONVERGENT B1 ;  /* 0x0000000000017941 */ /* 0x000fea0003800200 */
.L_x_5:
[----:B------:R1:W-:Y:S01]  /*0840*/  STL.U8 [R10], R5 ;  /* 0x000000050a007387 */ /* 0x0003e20000100000 */
[-C--:B------:R-:W-:Y:S02]  /*0850*/  ISETP.GE.AND P0, PT, R0, R8.reuse, PT ;  /* 0x000000080000720c */ /* 0x080fe40003f06270 */
[----:B------:R-:W-:Y:S01]  /*0860*/  MOV R3, R8 ;  /* 0x0000000800037202 */ /* 0x000fe20000000f00 */
[----:B------:R1:W-:Y:S10]  /*0870*/  STL.U8 [R4], R7 ;  /* 0x0000000704007387 */ /* 0x0003f40000100000 */
[----:B-1----:R-:W-:Y:S05]  /*0880*/  @!P0 BRA `(.L_x_7) ;  /* 0xfffffffc00848947 */ /* 0x002fea000383ffff */
[----:B------:R-:W-:Y:S05]  /*0890*/  BSYNC.RECONVERGENT B0 ;  /* 0x0000000000007941 */ /* 0x000fea0003800200 */
.L_x_2:
[----:B------:R-:W-:Y:S02]  /*08a0*/  HFMA2 R21, -RZ, RZ, 0, 0 ;  /* 0x00000000ff157431 */ /* 0x000fe400000001ff */
[----:B------:R-:W-:Y:S01]  /*08b0*/  VIADD R7, R0, 0xffffffff ;  /* 0xffffffff00077836 */ /* 0x000fe20000000000 */
[----:B------:R-:W-:Y:S01]  /*08c0*/  MOV R4, R18 ;  /* 0x0000001200047202 */ /* 0x000fe20000000f00 */
[----:B------:R-:W-:Y:S01]  /*08d0*/  IMAD.MOV.U32 R5, RZ, RZ, R17 ;  /* 0x000000ffff057224 */ /* 0x000fe200078e0011 */
[----:B------:R-:W-:-:S07]  /*08e0*/  MOV R20, 0x900 ;  /* 0x0000090000147802 */ /* 0x000fce0000000f00 */
[----:B------:R-:W-:Y:S05]  /*08f0*/  CALL.REL.NOINC `($_Z14medianFilter15PhS_$_Z9QuickSortPhii) ;  /* 0xfffffffc00007944 */ /* 0x000fea0003c3ffff */
[----:B------:R-:W-:Y:S01]  /*0900*/  ISETP.GT.AND P0, PT, R16, R19, PT ;  /* 0x000000131000720c */ /* 0x000fe20003f04270 */
[----:B------:R-:W-:-:S12]  /*0910*/  IMAD.MOV.U32 R6, RZ, RZ, R19 ;  /* 0x000000ffff067224 */ /* 0x000fd800078e0013 */
[----:B------:R-:W-:Y:S05]  /*0920*/  @P0 BRA `(.L_x_8) ;  /* 0xfffffffc00480947 */ /* 0x000fea000383ffff */
[----:B------:R-:W-:Y:S05]  /*0930*/  BSYNC.RECONVERGENT B6 ;  /* 0x0000000000067941 */ /* 0x000fea0003800200 */
.L_x_1:
[----:B------:R-:W-:Y:S05]  /*0940*/  BSYNC.RECONVERGENT B7 ;  /* 0x0000000000077941 */ /* 0x000fea0003800200 */
.L_x_0:
[----:B------:R-:W2:Y:S01]  /*0950*/  LDL R20, [R1+0x14] ;  /* 0x0000140001147983 */ /* 0x000ea20000100800 */
[----:B------:R0:W-:Y:S05]  /*0960*/  BMOV.32 B6, R22 ;  /* 0x0000001606007356 */ /* 0x0001ea0000000000 */
[----:B------:R-:W2:Y:S01]  /*0970*/  LDL R21, [R1+0x18] ;  /* 0x0000180001157983 */ /* 0x000ea20000100800 */
[----:B------:R1:W-:Y:S05]  /*0980*/  BMOV.32 B7, R23 ;  /* 0x0000001707007356 */ /* 0x0003ea0000000000 */
[----:B------:R-:W2:Y:S04]  /*0990*/  LDL R2, [R1] ;  /* 0x0000000001027983 */ /* 0x000ea80000100800 */
[----:B------:R-:W2:Y:S04]  /*09a0*/  LDL R16, [R1+0x4] ;  /* 0x0000040001107983 */ /* 0x000ea80000100800 */
[----:B------:R-:W2:Y:S04]  /*09b0*/  LDL R17, [R1+0x8] ;  /* 0x0000080001117983 */ /* 0x000ea80000100800 */
[----:B------:R-:W2:Y:S04]  /*09c0*/  LDL R18, [R1+0xc] ;  /* 0x00000c0001127983 */ /* 0x000ea80000100800 */
[----:B------:R-:W2:Y:S04]  /*09d0*/  LDL R19, [R1+0x10] ;  /* 0x0000100001137983 */ /* 0x000ea80000100800 */
[----:B0-----:R-:W2:Y:S04]  /*09e0*/  LDL R22, [R1+0x1c] ;  /* 0x00001c0001167983 */ /* 0x001ea80000100800 */
[----:B-1----:R0:W2:Y:S02]  /*09f0*/  LDL R23, [R1+0x20] ;  /* 0x0000200001177983 */ /* 0x0020a40000100800 */
[----:B0-----:R-:W-:Y:S01]  /*0a00*/  IADD3 R1, PT, PT, R1, 0x28, RZ ;  /* 0x0000002801017810 */ /* 0x001fe20007ffe0ff */
[----:B--2---:R-:W-:Y:S06]  /*0a10*/  RET.REL.NODEC R20 `(_Z14medianFilter15PhS_) ;  /* 0xfffffff414787950 */ /* 0x004fec0003c3ffff */
.L_x_9:
[----:B------:R-:W-:-:S00]  /*0a20*/  BRA `(.L_x_9) ;  /* 0xfffffffc00fc7947 */ /* 0x000fc0000383ffff */
[----:B------:R-:W-:-:S00]  /*0a30*/  NOP ;  /* 0x0000000000007918 */ /* 0x000fc00000000000 */
        /* <DEDUP_REMOVED lines=12> */
.L_x_46:


//--------------------- .text._Z14medianFilter11PhS_ --------------------------
	.section	.text._Z14medianFilter11PhS_,"ax",@progbits
	.align	128
        .global         _Z14medianFilter11PhS_
        .type           _Z14medianFilter11PhS_,@function
        .size           _Z14medianFilter11PhS_,(.L_x_47 - _Z14medianFilter11PhS_)
        .other          _Z14medianFilter11PhS_,@"STO_CUDA_ENTRY STV_DEFAULT"
_Z14medianFilter11PhS_:
.text._Z14medianFilter11PhS_:
[----:B------:R-:W0:Y:S08]  /*0000*/  LDC R1, c[0x0][0x37c] ;  /* 0x0000df00ff017b82 */ /* 0x000e300000000800 */
[----:B------:R-:W1:Y:S01]  /*0010*/  S2UR UR39, SR_CTAID.X ;  /* 0x00000000002779c3 */ /* 0x000e620000002500 */
[----:B------:R-:W2:Y:S01]  /*0020*/  LDCU UR8, c[0x0][0x2fc] ;  /* 0x00005f80ff0877ac */ /* 0x000ea20008000800 */
[----:B0-----:R-:W-:Y:S01]  /*0030*/  VIADD R1, R1, 0xffffff80 ;  /* 0xffffff8001017836 */ /* 0x001fe20000000000 */
[----:B------:R-:W0:Y:S05]  /*0040*/  LDCU UR5, c[0x0][0x370] ;  /* 0x00006e00ff0577ac */ /* 0x000e2a0008000800 */
[----:B------:R-:W3:Y:S01]  /*0050*/  S2UR UR38, SR_CTAID.Y ;  /* 0x00000000002679c3 */ /* 0x000ee20000002600 */
[----:B------:R-:W4:Y:S01]  /*0060*/  LDCU UR4, c[0x0][0x374] ;  /* 0x00006e80ff0477ac */ /* 0x000f220008000800 */
[----:B------:R-:W5:Y:S01]  /*0070*/  LDCU UR7, c[0x0][0x2f8] ;  /* 0x00005f00ff0777ac */ /* 0x000f620008000800 */
[----:B------:R-:W2:Y:S01]  /*0080*/  LDCU.64 UR36, c[0x0][0x358] ;  /* 0x00006b00ff2477ac */ /* 0x000ea20008000a00 */
[----:B0-----:R-:W-:-:S02]  /*0090*/  UIADD3 UR6, UPT, UPT, UR5, -0x1, URZ ;  /* 0xffffffff05067890 */ /* 0x001fc4000fffe0ff */
[----:B-1----:R-:W-:Y:S02]  /*00a0*/  UISETP.NE.AND UP0, UPT, UR39, URZ, UPT ;  /* 0x000000ff2700728c */ /* 0x002fe4000bf05270 */
[----:B----4-:R-:W-:Y:S01]  /*00b0*/  UIADD3 UR4, UPT, UPT, UR4, -0x1, URZ ;  /* 0xffffffff04047890 */ /* 0x010fe2000fffe0ff */
[----:B-----5:R-:W-:Y:S01]  /*00c0*/  IADD3 R4, P0, PT, R1, UR7, RZ ;  /* 0x0000000701047c10 */ /* 0x020fe2000ff1e0ff */
[----:B---3--:R-:W-:-:S04]  /*00d0*/  UISETP.EQ.OR UP0, UPT, UR38, URZ, !UP0 ;  /* 0x000000ff2600728c */ /* 0x008fc8000c702670 */
[----:B------:R-:W-:Y:S01]  /*00e0*/  UISETP.GE.U32.OR UP0, UPT, UR38, UR4, UP0 ;  /* 0x000000042600728c */ /* 0x000fe20008706470 */
[----:B--2---:R-:W-:Y:S01]  /*00f0*/  IMAD.X R5, RZ, RZ, UR8, P0 ;  /* 0x00000008ff057e24 */ /* 0x004fe200080e06ff */
[----:B------:R-:W-:Y:S02]  /*0100*/  UIMAD UR38, UR38, UR5, URZ ;  /* 0x00000005262672a4 */ /* 0x000fe4000f8e02ff */
[----:B------:R-:W-:-:S09]  /*0110*/  UISETP.GE.U32.OR UP0, UPT, UR39, UR6, UP0 ;  /* 0x000000062700728c */ /* 0x000fd20008706470 */
[----:B------:R-:W-:Y:S05]  /*0120*/  BRA.U UP0, `(.L_x_10) ;  /* 0x0000001100047547 */ /* 0x000fea000b800000 */
[----:B------:R-:W0:Y:S01]  /*0130*/  LDCU.64 UR6, c[0x0][0x380] ;  /* 0x00007000ff0677ac */ /* 0x000e220008000a00 */
[----:B------:R-:W-:-:S04]  /*0140*/  UIMAD UR4, UR5, -0x5, UR38 ;  /* 0xfffffffb050478a4 */ /* 0x000fc8000f8e0226 */
[----:B------:R-:W-:-:S04]  /*0150*/  UIADD3 UR4, UPT, UPT, UR4, UR39, URZ ;  /* 0x0000002704047290 */ /* 0x000fc8000fffe0ff */
[----:B0-----:R-:W-:-:S04]  /*0160*/  UIADD3 UR6, UP0, UPT, UR4, UR6, URZ ;  /* 0x0000000604067290 */ /* 0x001fc8000ff1e0ff */
[----:B------:R-:W-:Y:S02]  /*0170*/  ULEA.HI.X.SX32 UR4, UR4, UR7, 0x1, UP0 ;  /* 0x0000000704047291 */ /* 0x000fe400080f0eff */
[----:B------:R-:W-:Y:S01]  /*0180*/  MOV R14, UR6 ;  /* 0x00000006000e7c02 */ /* 0x000fe20008000f00 */
[----:B------:R-:W-:-:S03]  /*0190*/  UIADD3 UR6, UP0, UPT, UR5, UR6, URZ ;  /* 0x0000000605067290 */ /* 0x000fc6000ff1e0ff */
[----:B------:R-:W-:Y:S01]  /*01a0*/  IMAD.U32 R15, RZ, RZ, UR4 ;  /* 0x00000004ff0f7e24 */ /* 0x000fe2000f8e00ff */
[----:B------:R-:W-:Y:S02]  /*01b0*/  UIADD3.X UR4, UPT, UPT, URZ, UR4, URZ, UP0, !UPT ;  /* 0x00000004ff047290 */ /* 0x000fe400087fe4ff */
[----:B------:R-:W-:Y:S02]  /*01c0*/  IMAD.U32 R28, RZ, RZ, UR6 ;  /* 0x00000006ff1c7e24 */ /* 0x000fe4000f8e00ff */
[----:B------:R-:W2:Y:S02]  /*01d0*/  LDG.E.U8 R6, desc[UR36][R14.64] ;  /* 0x000000240e067981 */ /* 0x000ea4000c1e1100 */
[----:B------:R-:W-:Y:S01]  /*01e0*/  MOV R29, UR4 ;  /* 0x00000004001d7c02 */ /* 0x000fe20008000f00 */
[----:B------:R-:W-:Y:S01]  /*01f0*/  UIADD3 UR6, UP0, UPT, UR5, UR6, URZ ;  /* 0x0000000605067290 */ /* 0x000fe2000ff1e0ff */
[----:B------:R-:W3:Y:S04]  /*0200*/  LDG.E.U8 R36, desc[UR36][R14.64+0x1] ;  /* 0x000001240e247981 */ /* 0x000ee8000c1e1100 */
[----:B------:R-:W4:Y:S01]  /*0210*/  LDG.E.U8 R2, desc[UR36][R28.64] ;  /* 0x000000241c027981 */ /* 0x000f22000c1e1100 */
[----:B------:R-:W-:-:S03]  /*0220*/  UIADD3.X UR4, UPT, UPT, URZ, UR4, URZ, UP0, !UPT ;  /* 0x00000004ff047290 */ /* 0x000fc600087fe4ff */
[----:B------:R-:W5:Y:S01]  /*0230*/  LDG.E.U8 R3, desc[UR36][R28.64+0x1] ;  /* 0x000001241c037981 */ /* 0x000f62000c1e1100 */
[----:B------:R-:W-:Y:S02]  /*0240*/  IMAD.U32 R34, RZ, RZ, UR6 ;  /* 0x00000006ff227e24 */ /* 0x000fe4000f8e00ff */
[----:B------:R-:W-:Y:S01]  /*0250*/  IMAD.U32 R35, RZ, RZ, UR4 ;  /* 0x00000004ff237e24 */ /* 0x000fe2000f8e00ff */
[----:B------:R-:W3:Y:S04]  /*0260*/  LDG.E.U8 R9, desc[UR36][R14.64+-0x1] ;  /* 0xffffff240e097981 */ /* 0x000ee8000c1e1100 */
        /* <DEDUP_REMOVED lines=14> */
[----:B------:R-:W3:Y:S01]  /*0350*/  LDG.E.U8 R22, desc[UR36][R34.64+0x2] ;  /* 0x0000022422167981 */ /* 0x000ee2000c1e1100 */
[----:B------:R-:W-:-:S03]  /*0360*/  UIADD3 UR6, UP0, UPT, UR5, UR6, URZ ;  /* 0x0000000605067290 */ /* 0x000fc6000ff1e0ff */
[----:B------:R-:W3:Y:S01]  /*0370*/  LDG.E.U8 R23, desc[UR36][R28.64+0x2] ;  /* 0x000002241c177981 */ /* 0x000ee2000c1e1100 */
[----:B------:R-:W-:-:S03]  /*0380*/  UIADD3.X UR4, UPT, UPT, URZ, UR4, URZ, UP0, !UPT ;  /* 0x00000004ff047290 */ /* 0x000fc600087fe4ff */
[----:B------:R-:W3:Y:S03]  /*0390*/  LDG.E.U8 R26, desc[UR36][R28.64+0x3] ;  /* 0x000003241c1a7981 */ /* 0x000ee6000c1e1100 */
[----:B------:R-:W-:Y:S01]  /*03a0*/  IMAD.U32 R7, RZ, RZ, UR4 ;  /* 0x00000004ff077e24 */ /* 0x000fe2000f8e00ff */
[----:B------:R-:W3:Y:S04]  /*03b0*/  LDG.E.U8 R30, desc[UR36][R34.64+-0x2] ;  /* 0xfffffe24221e7981 */ /* 0x000ee8000c1e1100 */
[----:B------:R-:W3:Y:S04]  /*03c0*/  LDG.E.U8 R32, desc[UR36][R34.64+0x3] ;  /* 0x0000032422207981 */ /* 0x000ee8000c1e1100 */
[----:B------:R-:W3:Y:S04]  /*03d0*/  LDG.E.U8 R28, desc[UR36][R34.64+-0x3] ;  /* 0xfffffd24221c7981 */ /* 0x000ee8000c1e1100 */
[----:B------:R-:W3:Y:S04]  /*03e0*/  LDG.E.U8 R8, desc[UR36][R34.64+0x4] ;  /* 0x0000042422087981 */ /* 0x000ee8000c1e1100 */
[----:B------:R-:W3:Y:S04]  /*03f0*/  LDG.E.U8 R10, desc[UR36][R34.64+-0x4] ;  /* 0xfffffc24220a7981 */ /* 0x000ee8000c1e1100 */
[----:B--2---:R-:W-:Y:S04]  /*0400*/  STL.U8 [R1+0x6e], R6 ;  /* 0x00006e0601007387 */ /* 0x004fe80000100000 */
[----:B------:R0:W-:Y:S04]  /*0410*/  STL.U8 [R1+0x73], R6 ;  /* 0x0000730601007387 */ /* 0x0001e80000100000 */
[----:B----4-:R-:W-:Y:S01]  /*0420*/  STL.U8 [R1+0x63], R2 ;  /* 0x0000630201007387 */ /* 0x010fe20000100000 */
[----:B0-----:R-:W-:Y:S01]  /*0430*/  MOV R6, UR6 ;  /* 0x0000000600067c02 */ /* 0x001fe20008000f00 */
[----:B------:R-:W-:-:S02]  /*0440*/  UIADD3 UR6, UP0, UPT, UR5, UR6, URZ ;  /* 0x0000000605067290 */ /* 0x000fc4000ff1e0ff */
[----:B------:R0:W-:Y:S02]  /*0450*/  STL.U8 [R1+0x68], R2 ;  /* 0x0000680201007387 */ /* 0x0001e40000100000 */
[----:B------:R-:W-:Y:S02]  /*0460*/  UIADD3.X UR4, UPT, UPT, URZ, UR4, URZ, UP0, !UPT ;  /* 0x00000004ff047290 */ /* 0x000fe400087fe4ff */
[----:B-----5:R1:W-:Y:S04]  /*0470*/  STL.U8 [R1+0x64], R3 ;  /* 0x0000640301007387 */ /* 0x0203e80000100000 */
[----:B---3--:R2:W-:Y:S01]  /*0480*/  STL.U8 [R1+0x6f], R36 ;  /* 0x00006f2401007387 */ /* 0x0085e20000100000 */
[----:B0-----:R-:W-:Y:S01]  /*0490*/  IMAD.U32 R2, RZ, RZ, UR6 ;  /* 0x00000006ff027e24 */ /* 0x001fe2000f8e00ff */
[----:B------:R-:W-:-:S02]  /*04a0*/  UIADD3 UR6, UP0, UPT, UR5, UR6, URZ ;  /* 0x0000000605067290 */ /* 0x000fc4000ff1e0ff */
[----:B------:R0:W-:Y:S01]  /*04b0*/  STL.U8 [R1+0x74], R9 ;  /* 0x0000740901007387 */ /* 0x0001e20000100000 */
[----:B-1----:R-:W-:Y:S01]  /*04c0*/  MOV R3, UR4 ;  /* 0x0000000400037c02 */ /* 0x002fe20008000f00 */
[----:B------:R-:W-:Y:S02]  /*04d0*/  UIADD3.X UR4, UPT, UPT, URZ, UR4, URZ, UP0, !UPT ;  /* 0x00000004ff047290 */ /* 0x000fe400087fe4ff */
[----:B------:R-:W-:Y:S04]  /*04e0*/  STL.U8 [R1+0x70], R13 ;  /* 0x0000700d01007387 */ /* 0x000fe80000100000 */
[----:B------:R1:W-:Y:S04]  /*04f0*/  STL.U8 [R1+0x77], R11 ;  /* 0x0000770b01007387 */ /* 0x0003e80000100000 */
[----:B------:R3:W-:Y:S04]  /*0500*/  STL.U8 [R1+0x69], R21 ;  /* 0x0000691501007387 */ /* 0x0007e80000100000 */
[----:B------:R-:W4:Y:S04]  /*0510*/  LDG.E.U8 R17, desc[UR36][R6.64] ;  /* 0x0000002406117981 */ /* 0x000f28000c1e1100 */
[----:B------:R-:W5:Y:S04]  /*0520*/  LDG.E.U8 R19, desc[UR36][R6.64+0x1] ;  /* 0x0000012406137981 */ /* 0x000f68000c1e1100 */
[----:B------:R-:W5:Y:S04]  /*0530*/  LDG.E.U8 R29, desc[UR36][R6.64+-0x1] ;  /* 0xffffff24061d7981 */ /* 0x000f68000c1e1100 */
[----:B------:R-:W5:Y:S04]  /*0540*/  LDG.E.U8 R15, desc[UR36][R6.64+0x2] ;  /* 0x00000224060f7981 */ /* 0x000f68000c1e1100 */
[----:B------:R-:W5:Y:S04]  /*0550*/  LDG.E.U8 R34, desc[UR36][R6.64+-0x2] ;  /* 0xfffffe2406227981 */ /* 0x000f68000c1e1100 */
[----:B--2---:R-:W2:Y:S04]  /*0560*/  LDG.E.U8 R36, desc[UR36][R6.64+0x3] ;  /* 0x0000032406247981 */ /* 0x004ea8000c1e1100 */
[----:B0-----:R-:W2:Y:S04]  /*0570*/  LDG.E.U8 R9, desc[UR36][R6.64+-0x3] ;  /* 0xfffffd2406097981 */ /* 0x001ea8000c1e1100 */
[----:B-1----:R-:W2:Y:S04]  /*0580*/  LDG.E.U8 R11, desc[UR36][R6.64+0x4] ;  /* 0x00000424060b7981 */ /* 0x002ea8000c1e1100 */
[----:B------:R0:W2:Y:S04]  /*0590*/  LDG.E.U8 R13, desc[UR36][R6.64+-0x4] ;  /* 0xfffffc24060d7981 */ /* 0x0000a8000c1e1100 */
[----:B---3--:R-:W3:Y:S01]  /*05a0*/  LDG.E.U8 R21, desc[UR36][R2.64+0x1] ;  /* 0x0000012402157981 */ /* 0x008ee2000c1e1100 */
[----:B0-----:R-:W-:-:S02]  /*05b0*/  IMAD.U32 R6, RZ, RZ, UR6 ;  /* 0x00000006ff067e24 */ /* 0x001fc4000f8e00ff */
[----:B------:R-:W-:Y:S01]  /*05c0*/  IMAD.U32 R7, RZ, RZ, UR4 ;  /* 0x00000004ff077e24 */ /* 0x000fe2000f8e00ff */
[----:B------:R-:W-:Y:S04]  /*05d0*/  STL.U8 [R1+0x6a], R24 ;  /* 0x00006a1801007387 */ /* 0x000fe80000100000 */
[----:B------:R0:W-:Y:S04]  /*05e0*/  STL.U8 [R1+0x6b], R12 ;  /* 0x00006b0c01007387 */ /* 0x0001e80000100000 */
[----:B------:R1:W-:Y:S04]  /*05f0*/  STL.U8 [R1+0x67], R14 ;  /* 0x0000670e01007387 */ /* 0x0003e80000100000 */
[----:B------:R1:W-:Y:S04]  /*0600*/  STL.U8 [R1+0x6c], R16 ;  /* 0x00006c1001007387 */ /* 0x0003e80000100000 */
[----:B------:R-:W-:Y:S04]  /*0610*/  STL.U8 [R1+0x58], R0 ;  /* 0x0000580001007387 */ /* 0x000fe80000100000 */
[----:B------:R1:W-:Y:S04]  /*0620*/  STL.U8 [R1+0x5d], R0 ;  /* 0x00005d0001007387 */ /* 0x0003e80000100000 */
[----:B------:R1:W-:Y:S04]  /*0630*/  STL.U8 [R1+0x59], R18 ;  /* 0x0000591201007387 */ /* 0x0003e80000100000 */
[----:B------:R1:W-:Y:S04]  /*0640*/  STL.U8 [R1+0x5e], R20 ;  /* 0x00005e1401007387 */ /* 0x0003e80000100000 */
[----:B------:R1:W-:Y:S04]  /*0650*/  STL.U8 [R1+0x5a], R22 ;  /* 0x00005a1601007387 */ /* 0x0003e80000100000 */
[----:B0-----:R-:W3:Y:S04]  /*0660*/  LDG.E.U8 R12, desc[UR36][R2.64+-0x2] ;  /* 0xfffffe24020c7981 */ /* 0x001ee8000c1e1100 */
[----:B-1----:R-:W3:Y:S04]  /*0670*/  LDG.E.U8 R14, desc[UR36][R2.64+0x3] ;  /* 0x00000324020e7981 */ /* 0x002ee8000c1e1100 */
[----:B------:R-:W3:Y:S04]  /*0680*/  LDG.E.U8 R16, desc[UR36][R2.64+-0x3] ;  /* 0xfffffd2402107981 */ /* 0x000ee8000c1e1100 */
[----:B------:R-:W3:Y:S04]  /*0690*/  LDG.E.U8 R0, desc[UR36][R2.64+0x4] ;  /* 0x0000042402007981 */ /* 0x000ee8000c1e1100 */
[----:B------:R-:W3:Y:S04]  /*06a0*/  LDG.E.U8 R18, desc[UR36][R2.64+-0x4] ;  /* 0xfffffc2402127981 */ /* 0x000ee8000c1e1100 */
[----:B------:R-:W3:Y:S04]  /*06b0*/  LDG.E.U8 R20, desc[UR36][R6.64] ;  /* 0x0000002406147981 */ /* 0x000ee8000c1e1100 */
[----:B------:R-:W3:Y:S04]  /*06c0*/  LDG.E.U8 R22, desc[UR36][R6.64+0x1] ;  /* 0x0000012406167981 */ /* 0x000ee8000c1e1100 */
[----:B------:R-:W3:Y:S01]  /*06d0*/  LDG.E.U8 R24, desc[UR36][R6.64+-0x1] ;  /* 0xffffff2406187981 */ /* 0x000ee2000c1e1100 */
[----:B------:R-:W-:-:S03]  /*06e0*/  UIADD3 UR6, UP0, UPT, UR5, UR6, URZ ;  /* 0x0000000605067290 */ /* 0x000fc6000ff1e0ff */
[----:B------:R0:W-:Y:S01]  /*06f0*/  STL.U8 [R1+0x75], R25 ;  /* 0x0000751901007387 */ /* 0x0001e20000100000 */
[----:B------:R-:W-:-:S03]  /*0700*/  UIADD3.X UR4, UPT, UPT, URZ, UR4, URZ, UP0, !UPT ;  /* 0x00000004ff047290 */ /* 0x000fc600087fe4ff */
[----:B------:R1:W-:Y:S04]  /*0710*/  STL.U8 [R1+0x71], R27 ;  /* 0x0000711b01007387 */ /* 0x0003e80000100000 */
[----:B------:R1:W-:Y:S04]  /*0720*/  STL.U8 [R1+0x65], R23 ;  /* 0x0000651701007387 */ /* 0x0003e80000100000 */
[----:B0-----:R-:W3:Y:S04]  /*0730*/  LDG.E.U8 R25, desc[UR36][R2.64+0x2] ;  /* 0x0000022402197981 */ /* 0x001ee8000c1e1100 */
[----:B-1----:R-:W3:Y:S04]  /*0740*/  LDG.E.U8 R27, desc[UR36][R2.64] ;  /* 0x00000024021b7981 */ /* 0x002ee8000c1e1100 */
[----:B------:R0:W3:Y:S04]  /*0750*/  LDG.E.U8 R23, desc[UR36][R2.64+-0x1] ;  /* 0xffffff2402177981 */ /* 0x0000e8000c1e1100 */
[----:B------:R1:W-:Y:S01]  /*0760*/  STL.U8 [R1+0x66], R26 ;  /* 0x0000661a01007387 */ /* 0x0003e20000100000 */
[----:B0-----:R-:W-:Y:S01]  /*0770*/  MOV R2, UR6 ;  /* 0x0000000600027c02 */ /* 0x001fe20008000f00 */
[----:B------:R-:W-:Y:S01]  /*0780*/  UIADD3 UR6, UP0, UPT, UR5, UR6, URZ ;  /* 0x0000000605067290 */ /* 0x000fe2000ff1e0ff */
[----:B------:R-:W-:Y:S01]  /*0790*/  IMAD.U32 R3, RZ, RZ, UR4 ;  /* 0x00000004ff037e24 */ /* 0x000fe2000f8e00ff */
[----:B------:R-:W-:Y:S02]  /*07a0*/  STL.U8 [R1+0x5f], R30 ;  /* 0x00005f1e01007387 */ /* 0x000fe40000100000 */
[----:B------:R-:W-:-:S02]  /*07b0*/  UIADD3.X UR4, UPT, UPT, URZ, UR4, URZ, UP0, !UPT ;  /* 0x00000004ff047290 */ /* 0x000fc400087fe4ff */
[----:B------:R-:W-:Y:S04]  /*07c0*/  STL.U8 [R1+0x5b], R32 ;  /* 0x00005b2001007387 */ /* 0x000fe80000100000 */
[----:B------:R0:W-:Y:S04]  /*07d0*/  STL.U8 [R1+0x60], R28 ;  /* 0x0000601c01007387 */ /* 0x0001e80000100000 */
[----:B------:R0:W-:Y:S04]  /*07e0*/  STL.U8 [R1+0x5c], R8 ;  /* 0x00005c0801007387 */ /* 0x0001e80000100000 */
[----:B------:R0:W-:Y:S04]  /*07f0*/  STL.U8 [R1+0x61], R10 ;  /* 0x0000610a01007387 */ /* 0x0001e80000100000 */
[----:B-1----:R-:W3:Y:S04]  /*0800*/  LDG.E.U8 R26, desc[UR36][R6.64+0x2] ;  /* 0x00000224061a7981 */ /* 0x002ee8000c1e1100 */
[----:B0-----:R-:W3:Y:S04]  /*0810*/  LDG.E.U8 R28, desc[UR36][R6.64+-0x2] ;  /* 0xfffffe24061c7981 */ /* 0x001ee8000c1e1100 */
[----:B------:R-:W3:Y:S04]  /*0820*/  LDG.E.U8 R30, desc[UR36][R6.64+0x3] ;  /* 0x00000324061e7981 */ /* 0x000ee8000c1e1100 */
[----:B------:R-:W3:Y:S04]  /*0830*/  LDG.E.U8 R8, desc[UR36][R6.64+-0x3] ;  /* 0xfffffd2406087981 */ /* 0x000ee8000c1e1100 */
[----:B------:R-:W3:Y:S04]  /*0840*/  LDG.E.U8 R10, desc[UR36][R6.64+0x4] ;  /* 0x00000424060a7981 */ /* 0x000ee8000c1e1100 */
[----:B------:R0:W3:Y:S02]  /*0850*/  LDG.E.U8 R32, desc[UR36][R6.64+-0x4] ;  /* 0xfffffc2406207981 */ /* 0x0000e4000c1e1100 */
[----:B0-----:R-:W-:Y:S01]  /*0860*/  IMAD.U32 R6, RZ, RZ, UR6 ;  /* 0x00000006ff067e24 */ /* 0x001fe2000f8e00ff */
[----:B------:R-:W-:Y:S01]  /*0870*/  UIADD3 UR6, UP0, UPT, UR5, UR6, URZ ;  /* 0x0000000605067290 */ /* 0x000fe2000ff1e0ff */
[----:B------:R-:W-:-:S03]  /*0880*/  MOV R7, UR4 ;  /* 0x0000000400077c02 */ /* 0x000fc60008000f00 */
[----:B------:R-:W-:Y:S01]  /*0890*/  UIADD3.X UR4, UPT, UPT, URZ, UR4, URZ, UP0, !UPT ;  /* 0x00000004ff047290 */ /* 0x000fe200087fe4ff */
[----:B----4-:R-:W-:Y:S04]  /*08a0*/  STL.U8 [R1+0x4d], R17 ;  /* 0x00004d1101007387 */ /* 0x010fe80000100000 */
[----:B------:R0:W-:Y:S04]  /*08b0*/  STL.U8 [R1+0x52], R17 ;  /* 0x0000521101007387 */ /* 0x0001e80000100000 */
[----:B-----5:R-:W-:Y:S04]  /*08c0*/  STL.U8 [R1+0x4e], R19 ;  /* 0x00004e1301007387 */ /* 0x020fe80000100000 */
[----:B------:R1:W-:Y:S04]  /*08d0*/  STL.U8 [R1+0x4f], R15 ;  /* 0x00004f0f01007387 */ /* 0x0003e80000100000 */
[----:B------:R-:W-:Y:S04]  /*08e0*/  STL.U8 [R1+0x54], R34 ;  /* 0x0000542201007387 */ /* 0x000fe80000100000 */
[----:B--2---:R-:W-:Y:S04]  /*08f0*/  STL.U8 [R1+0x50], R36 ;  /* 0x0000502401007387 */ /* 0x004fe80000100000 */
[----:B------:R-:W-:Y:S04]  /*0900*/  STL.U8 [R1+0x55], R9 ;  /* 0x0000550901007387 */ /* 0x000fe80000100000 */
[----:B------:R-:W-:Y:S04]  /*0910*/  STL.U8 [R1+0x51], R11 ;  /* 0x0000510b01007387 */ /* 0x000fe80000100000 */
[----:B------:R2:W-:Y:S04]  /*0920*/  STL.U8 [R1+0x56], R13 ;  /* 0x0000560d01007387 */ /* 0x0005e80000100000 */
[----:B---3--:R3:W-:Y:S04]  /*0930*/  STL.U8 [R1+0x43], R21 ;  /* 0x0000431501007387 */ /* 0x0087e80000100000 */
[----:B0-----:R-:W4:Y:S04]  /*0940*/  LDG.E.U8 R17, desc[UR36][R2.64] ;  /* 0x0000002402117981 */ /* 0x001f28000c1e1100 */
[----:B-1----:R-:W5:Y:S04]  /*0950*/  LDG.E.U8 R15, desc[UR36][R2.64+0x1] ;  /* 0x00000124020f7981 */ /* 0x002f68000c1e1100 */
[----:B--2---:R-:W2:Y:S04]  /*0960*/  LDG.E.U8 R13, desc[UR36][R2.64+-0x1] ;  /* 0xffffff24020d7981 */ /* 0x004ea8000c1e1100 */
[----:B------:R-:W2:Y:S04]  /*0970*/  LDG.E.U8 R19, desc[UR36][R2.64+0x2] ;  /* 0x0000022402137981 */ /* 0x000ea8000c1e1100 */
[----:B------:R-:W2:Y:S04]  /*0980*/  LDG.E.U8 R11, desc[UR36][R2.64+-0x2] ;  /* 0xfffffe24020b7981 */ /* 0x000ea8000c1e1100 */
[----:B------:R-:W2:Y:S04]  /*0990*/  LDG.E.U8 R9, desc[UR36][R2.64+0x3] ;  /* 0x0000032402097981 */ /* 0x000ea8000c1e1100 */
[----:B------:R-:W2:Y:S04]  /*09a0*/  LDG.E.U8 R36, desc[UR36][R2.64+-0x3] ;  /* 0xfffffd2402247981 */ /* 0x000ea8000c1e1100 */
[----:B------:R-:W2:Y:S04]  /*09b0*/  LDG.E.U8 R34, desc[UR36][R2.64+0x4] ;  /* 0x0000042402227981 */ /* 0x000ea8000c1e1100 */
[----:B---3--:R0:W3:Y:S02]  /*09c0*/  LDG.E.U8 R21, desc[UR36][R2.64+-0x4] ;  /* 0xfffffc2402157981 */ /* 0x0080e4000c1e1100 */
[----:B0-----:R-:W-:-:S02]  /*09d0*/  IMAD.U32 R2, RZ, RZ, UR6 ;  /* 0x00000006ff027e24 */ /* 0x001fc4000f8e00ff */
[----:B------:R-:W-:Y:S01]  /*09e0*/  IMAD.U32 R3, RZ, RZ, UR4 ;  /* 0x00000004ff037e24 */ /* 0x000fe2000f8e00ff */
[----:B------:R-:W-:Y:S04]  /*09f0*/  STL.U8 [R1+0x49], R12 ;  /* 0x0000490c01007387 */ /* 0x000fe80000100000 */
[----:B------:R0:W-:Y:S04]  /*0a00*/  STL.U8 [R1+0x45], R14 ;  /* 0x0000450e01007387 */ /* 0x0001e80000100000 */
[----:B------:R-:W-:Y:S04]  /*0a10*/  STL.U8 [R1+0x4a], R16 ;  /* 0x00004a1001007387 */ /* 0x000fe80000100000 */
[----:B------:R1:W-:Y:S04]  /*0a20*/  STL.U8 [R1+0x46], R0 ;  /* 0x0000460001007387 */ /* 0x0003e80000100000 */
[----:B------:R1:W-:Y:S04]  /*0a30*/  STL.U8 [R1+0x4b], R18 ;  /* 0x00004b1201007387 */ /* 0x0003e80000100000 */
[----:B------:R-:W-:Y:S04]  /*0a40*/  STL.U8 [R1+0x37], R20 ;  /* 0x0000371401007387 */ /* 0x000fe80000100000 */
[----:B------:R1:W-:Y:S04]  /*0a50*/  STL.U8 [R1+0x3c], R20 ;  /* 0x00003c1401007387 */ /* 0x0003e80000100000 */
[----:B------:R1:W-:Y:S04]  /*0a60*/  STL.U8 [R1+0x38], R22 ;  /* 0x0000381601007387 */ /* 0x0003e80000100000 */
[----:B------:R1:W-:Y:S04]  /*0a70*/  STL.U8 [R1+0x3d], R24 ;  /* 0x00003d1801007387 */ /* 0x0003e80000100000 */
[----:B0-----:R-:W3:Y:S04]  /*0a80*/  LDG.E.U8 R14, desc[UR36][R6.64+-0x1] ;  /* 0xffffff24060e7981 */ /* 0x001ee8000c1e1100 */
[----:B------:R-:W3:Y:S04]  /*0a90*/  LDG.E.U8 R12, desc[UR36][R6.64+0x2] ;  /* 0x00000224060c7981 */ /* 0x000ee8000c1e1100 */
[----:B-1----:R-:W3:Y:S04]  /*0aa0*/  LDG.E.U8 R0, desc[UR36][R6.64+-0x2] ;  /* 0xfffffe2406007981 */ /* 0x002ee8000c1e1100 */
[----:B------:R-:W3:Y:S04]  /*0ab0*/  LDG.E.U8 R16, desc[UR36][R6.64+0x3] ;  /* 0x0000032406107981 */ /* 0x000ee8000c1e1100 */
[----:B------:R-:W3:Y:S04]  /*0ac0*/  LDG.E.U8 R18, desc[UR36][R6.64+-0x3] ;  /* 0xfffffd2406127981 */ /* 0x000ee8000c1e1100 */
[----:B------:R-:W3:Y:S04]  /*0ad0*/  LDG.E.U8 R20, desc[UR36][R6.64+0x4] ;  /* 0x0000042406147981 */ /* 0x000ee8000c1e1100 */
[----:B------:R-:W3:Y:S04]  /*0ae0*/  LDG.E.U8 R22, desc[UR36][R6.64+-0x4] ;  /* 0xfffffc2406167981 */ /* 0x000ee8000c1e1100 */
[----:B------:R-:W3:Y:S01]  /*0af0*/  LDG.E.U8 R24, desc[UR36][R2.64] ;  /* 0x0000002402187981 */ /* 0x000ee2000c1e1100 */
[----:B------:R-:W-:-:S04]  /*0b00*/  UIADD3 UR6, UP0, UPT, UR5, UR6, URZ ;  /* 0x0000000605067290 */ /* 0x000fc8000ff1e0ff */
[----:B------:R-:W-:Y:S01]  /*0b10*/  UIADD3.X UR4, UPT, UPT, URZ, UR4, URZ, UP0, !UPT ;  /* 0x00000004ff047290 */ /* 0x000fe200087fe4ff */
[----:B------:R0:W-:Y:S01]  /*0b20*/  STL.U8 [R1+0x48], R23 ;  /* 0x0000481701007387 */ /* 0x0001e20000100000 */
[----:B------:R-:W-:-:S03]  /*0b30*/  UIADD3 UR5, UP0, UPT, UR5, UR6, URZ ;  /* 0x0000000605057290 */ /* 0x000fc6000ff1e0ff */
[----:B------:R1:W-:Y:S04]  /*0b40*/  STL.U8 [R1+0x44], R25 ;  /* 0x0000441901007387 */ /* 0x0003e80000100000 */
[----:B0-----:R-:W3:Y:S04]  /*0b50*/  LDG.E.U8 R23, desc[UR36][R6.64] ;  /* 0x0000002406177981 */ /* 0x001ee8000c1e1100 */
[----:B-1----:R0:W3:Y:S04]  /*0b60*/  LDG.E.U8 R25, desc[UR36][R6.64+0x1] ;  /* 0x0000012406197981 */ /* 0x0020e8000c1e1100 */
[----:B------:R1:W-:Y:S01]  /*0b70*/  STL.U8 [R1+0x53], R29 ;  /* 0x0000531d01007387 */ /* 0x0003e20000100000 */
[----:B0-----:R-:W-:Y:S01]  /*0b80*/  IMAD.U32 R7, RZ, RZ, UR4 ;  /* 0x00000004ff077e24 */ /* 0x001fe2000f8e00ff */
[----:B------:R-:W-:-:S02]  /*0b90*/  UIADD3.X UR4, UPT, UPT, URZ, UR4, URZ, UP0, !UPT ;  /* 0x00000004ff047290 */ /* 0x000fc400087fe4ff */
[----:B------:R-:W-:Y:S01]  /*0ba0*/  STL.U8 [R1+0x42], R27 ;  /* 0x0000421b01007387 */ /* 0x000fe20000100000 */
[----:B------:R-:W-:-:S03]  /*0bb0*/  MOV R6, UR6 ;  /* 0x0000000600067c02 */ /* 0x000fc60008000f00 */
[----:B------:R0:W-:Y:S04]  /*0bc0*/  STL.U8 [R1+0x47], R27 ;  /* 0x0000471b01007387 */ /* 0x0001e80000100000 */
[----:B------:R0:W-:Y:S04]  /*0bd0*/  STL.U8 [R1+0x39], R26 ;  /* 0x0000391a01007387 */ /* 0x0001e80000100000 */
[----:B------:R-:W-:Y:S04]  /*0be0*/  STL.U8 [R1+0x3e], R28 ;  /* 0x00003e1c01007387 */ /* 0x000fe80000100000 */
        /* <DEDUP_REMOVED lines=9> */
[----:B------:R-:W3:Y:S04]  /*0c80*/  LDG.E.U8 R28, desc[UR36][R2.64+-0x3] ;  /* 0xfffffd24021c7981 */ /* 0x000ee8000c1e1100 */
[----:B------:R-:W3:Y:S04]  /*0c90*/  LDG.E.U8 R30, desc[UR36][R2.64+0x4] ;  /* 0x00000424021e7981 */ /* 0x000ee8000c1e1100 */
[----:B------:R0:W3:Y:S02]  /*0ca0*/  LDG.E.U8 R32, desc[UR36][R2.64+-0x4] ;  /* 0xfffffc2402207981 */ /* 0x0000e4000c1e1100 */
[----:B0-----:R-:W-:Y:S01]  /*0cb0*/  MOV R2, UR5 ;  /* 0x0000000500027c02 */ /* 0x001fe20008000f00 */
[----:B------:R-:W-:Y:S01]  /*0cc0*/  IMAD.U32 R3, RZ, RZ, UR4 ;  /* 0x00000004ff037e24 */ /* 0x000fe2000f8e00ff */
[----:B----4-:R-:W-:Y:S04]  /*0cd0*/  STL.U8 [R1+0x2c], R17 ;  /* 0x00002c1101007387 */ /* 0x010fe80000100000 */
[----:B------:R-:W-:Y:S04]  /*0ce0*/  STL.U8 [R1+0x31], R17 ;  /* 0x0000311101007387 */ /* 0x000fe80000100000 */
[----:B-----5:R-:W-:Y:S04]  /*0cf0*/  STL.U8 [R1+0x2d], R15 ;  /* 0x00002d0f01007387 */ /* 0x020fe80000100000 */
[----:B--2---:R-:W-:Y:S04]  /*0d00*/  STL.U8 [R1+0x32], R13 ;  /* 0x0000320d01007387 */ /* 0x004fe80000100000 */
[----:B------:R0:W-:Y:S04]  /*0d10*/  STL.U8 [R1+0x2e], R19 ;  /* 0x00002e1301007387 */ /* 0x0001e80000100000 */
[----:B------:R1:W-:Y:S04]  /*0d20*/  STL.U8 [R1+0x33], R11 ;  /* 0x0000330b01007387 */ /* 0x0003e80000100000 */
[----:B------:R2:W-:Y:S04]  /*0d30*/  STL.U8 [R1+0x2f], R9 ;  /* 0x00002f0901007387 */ /* 0x0005e80000100000 */
[----:B------:R4:W-:Y:S04]  /*0d40*/  STL.U8 [R1+0x34], R36 ;  /* 0x0000342401007387 */ /* 0x0009e80000100000 */
[----:B------:R5:W-:Y:S04]  /*0d50*/  STL.U8 [R1+0x30], R34 ;  /* 0x0000302201007387 */ /* 0x000be80000100000 */
[----:B---3--:R3:W-:Y:S04]  /*0d60*/  STL.U8 [R1+0x35], R21 ;  /* 0x0000351501007387 */ /* 0x0087e80000100000 */
[----:B0-----:R-:W3:Y:S04]  /*0d70*/  LDG.E.U8 R19, desc[UR36][R6.64] ;  /* 0x0000002406137981 */ /* 0x001ee8000c1e1100 */
[----:B------:R-:W3:Y:S04]  /*0d80*/  LDG.E.U8 R17, desc[UR36][R6.64+0x1] ;  /* 0x0000012406117981 */ /* 0x000ee8000c1e1100 */
[----:B------:R-:W3:Y:S04]  /*0d90*/  LDG.E.U8 R15, desc[UR36][R6.64+-0x1] ;  /* 0xffffff24060f7981 */ /* 0x000ee8000c1e1100 */
[----:B------:R-:W3:Y:S04]  /*0da0*/  LDG.E.U8 R13, desc[UR36][R6.64+0x2] ;  /* 0x00000224060d7981 */ /* 0x000ee8000c1e1100 */
[----:B-1----:R-:W3:Y:S04]  /*0db0*/  LDG.E.U8 R11, desc[UR36][R6.64+-0x2] ;  /* 0xfffffe24060b7981 */ /* 0x002ee8000c1e1100 */
[----:B--2---:R-:W2:Y:S04]  /*0dc0*/  LDG.E.U8 R9, desc[UR36][R6.64+0x3] ;  /* 0x0000032406097981 */ /* 0x004ea8000c1e1100 */
[----:B----4-:R-:W4:Y:S04]  /*0dd0*/  LDG.E.U8 R36, desc[UR36][R6.64+-0x3] ;  /* 0xfffffd2406247981 */ /* 0x010f28000c1e1100 */
[----:B-----5:R-:W5:Y:S04]  /*0de0*/  LDG.E.U8 R34, desc[UR36][R6.64+0x4] ;  /* 0x0000042406227981 */ /* 0x020f68000c1e1100 */
[----:B---3--:R-:W3:Y:S04]  /*0df0*/  LDG.E.U8 R21, desc[UR36][R6.64+-0x4] ;  /* 0xfffffc2406157981 */ /* 0x008ee8000c1e1100 */
[----:B------:R-:W-:Y:S04]  /*0e00*/  STL.U8 [R1+0x27], R14 ;  /* 0x0000270e01007387 */ /* 0x000fe80000100000 */
[----:B------:R-:W-:Y:S04]  /*0e10*/  STL.U8 [R1+0x23], R12 ;  /* 0x0000230c01007387 */ /* 0x000fe80000100000 */
[----:B------:R0:W-:Y:S04]  /*0e20*/  STL.U8 [R1+0x28], R0 ;  /* 0x0000280001007387 */ /* 0x0001e80000100000 */
[----:B------:R1:W-:Y:S04]  /*0e30*/  STL.U8 [R1+0x24], R16 ;  /* 0x0000241001007387 */ /* 0x0003e80000100000 */
[----:B------:R1:W-:Y:S04]  /*0e40*/  STL.U8 [R1+0x29], R18 ;  /* 0x0000291201007387 */ /* 0x0003e80000100000 */
[----:B------:R1:W-:Y:S04]  /*0e50*/  STL.U8 [R1+0x25], R20 ;  /* 0x0000251401007387 */ /* 0x0003e80000100000 */
[----:B------:R1:W-:Y:S04]  /*0e60*/  STL.U8 [R1+0x2a], R22 ;  /* 0x00002a1601007387 */ /* 0x0003e80000100000 */
[----:B------:R-:W-:Y:S04]  /*0e70*/  STL.U8 [R1+0x16], R24 ;  /* 0x0000161801007387 */ /* 0x000fe80000100000 */
[----:B------:R1:W-:Y:S04]  /*0e80*/  STL.U8 [R1+0x1b], R24 ;  /* 0x00001b1801007387 */ /* 0x0003e80000100000 */
[----:B0-----:R-:W3:Y:S04]  /*0e90*/  LDG.E.U8 R0, desc[UR36][R2.64] ;  /* 0x0000002402007981 */ /* 0x001ee8000c1e1100 */
[----:B------:R-:W3:Y:S04]  /*0ea0*/  LDG.E.U8 R6, desc[UR36][R2.64+0x1] ;  /* 0x0000012402067981 */ /* 0x000ee8000c1e1100 */
[----:B------:R-:W3:Y:S04]  /*0eb0*/  LDG.E.U8 R12, desc[UR36][R2.64+-0x1] ;  /* 0xffffff24020c7981 */ /* 0x000ee8000c1e1100 */
[----:B------:R-:W3:Y:S04]  /*0ec0*/  LDG.E.U8 R14, desc[UR36][R2.64+0x2] ;  /* 0x00000224020e7981 */ /* 0x000ee8000c1e1100 */
[----:B-1----:R-:W3:Y:S04]  /*0ed0*/  LDG.E.U8 R16, desc[UR36][R2.64+-0x2] ;  /* 0xfffffe2402107981 */ /* 0x002ee8000c1e1100 */
[----:B------:R-:W3:Y:S04]  /*0ee0*/  LDG.E.U8 R18, desc[UR36][R2.64+0x3] ;  /* 0x0000032402127981 */ /* 0x000ee8000c1e1100 */
[----:B------:R-:W3:Y:S04]  /*0ef0*/  LDG.E.U8 R20, desc[UR36][R2.64+-0x3] ;  /* 0xfffffd2402147981 */ /* 0x000ee8000c1e1100 */
[----:B------:R-:W3:Y:S04]  /*0f00*/  LDG.E.U8 R22, desc[UR36][R2.64+0x4] ;  /* 0x0000042402167981 */ /* 0x000ee8000c1e1100 */
[----:B------:R-:W3:Y:S04]  /*0f10*/  LDG.E.U8 R24, desc[UR36][R2.64+-0x4] ;  /* 0xfffffc2402187981 */ /* 0x000ee8000c1e1100 */
        /* <DEDUP_REMOVED lines=19> */
[----:B--2---:R1:W-:Y:S04]  /*1050*/  STL.U8 [R1+0xe], R9 ;  /* 0x00000e0901007387 */ /* 0x0043e80000100000 */
[----:B----4-:R1:W-:Y:S04]  /*1060*/  STL.U8 [R1+0x13], R36 ;  /* 0x0000132401007387 */ /* 0x0103e80000100000 */
[----:B-----5:R1:W-:Y:S04]  /*1070*/  STL.U8 [R1+0xf], R34 ;  /* 0x00000f2201007387 */ /* 0x0203e80000100000 */
[----:B---3--:R1:W-:Y:S04]  /*1080*/  STL.U8 [R1+0x14], R21 ;  /* 0x0000141501007387 */ /* 0x0083e80000100000 */
[----:B------:R1:W-:Y:S04]  /*1090*/  STL.U8 [R1], R0 ;  /* 0x0000000001007387 */ /* 0x0003e80000100000 */
        /* <DEDUP_REMOVED lines=8> */
[----:B------:R1:W-:Y:S01]  /*1120*/  STL.U8 [R1+0x9], R24 ;  /* 0x0000091801007387 */ /* 0x0003e20000100000 */
[----:B------:R-:W-:Y:S05]  /*1130*/  BRA `(.L_x_11) ;  /* 0x0000000800047947 */ /* 0x000fea0003800000 */
.L_x_10:
[----:B------:R-:W0:Y:S01]  /*1140*/  LDCU.64 UR6, c[0x0][0x380] ;  /* 0x00007000ff0677ac */ /* 0x000e220008000a00 */
[----:B------:R-:W-:-:S04]  /*1150*/  UIADD3 UR4, UPT, UPT, UR38, UR39, URZ ;  /* 0x0000002726047290 */ /* 0x000fc8000fffe0ff */
[----:B0-----:R-:W-:-:S04]  /*1160*/  UIADD3 UR5, UP0, UPT, UR4, UR6, URZ ;  /* 0x0000000604057290 */ /* 0x001fc8000ff1e0ff */
[----:B------:R-:W-:Y:S02]  /*1170*/  ULEA.HI.X.SX32 UR4, UR4, UR7, 0x1, UP0 ;  /* 0x0000000704047291 */ /* 0x000fe400080f0eff */
[----:B------:R-:W-:-:S04]  /*1180*/  MOV R6, UR5 ;  /* 0x0000000500067c02 */ /* 0x000fc80008000f00 */
[----:B------:R-:W-:-:S05]  /*1190*/  IMAD.U32 R7, RZ, RZ, UR4 ;  /* 0x00000004ff077e24 */ /* 0x000fca000f8e00ff */
[----:B------:R-:W2:Y:S01]  /*11a0*/  LDG.E.U8 R0, desc[UR36][R6.64] ;  /* 0x0000002406007981 */ /* 0x000ea2000c1e1100 */
[----:B------:R-:W-:-:S03]  /*11b0*/  HFMA2 R2, -RZ, RZ, 0, 1.5199184417724609375e-05 ;  /* 0x000000ffff027431 */ /* 0x000fc600000001ff */
[----:B------:R0:W-:Y:S04]  /*11c0*/  STL.U8 [R1], RZ ;  /* 0x000000ff01007387 */ /* 0x0001e80000100000 */
        /* <DEDUP_REMOVED lines=73> */
[----:B--2---:R0:W-:Y:S04]  /*1660*/  STL.U8 [R1+0x3c], R0 ;  /* 0x00003c0001007387 */ /* 0x0041e80000100000 */
        /* <DEDUP_REMOVED lines=45> */
[----:B------:R0:W-:Y:S02]  /*1940*/  STL.U8 [R1+0x3b], RZ ;  /* 0x00003bff01007387 */ /* 0x0001e40000100000 */
.L_x_11:
[----:B-1----:R-:W-:Y:S01]  /*1950*/  IMAD.MOV.U32 R6, RZ, RZ, RZ ;  /* 0x000000ffff067224 */ /* 0x002fe200078e00ff */
[----:B------:R-:W-:Y:S01]  /*1960*/  MOV R7, 0x79 ;  /* 0x0000007900077802 */ /* 0x000fe20000000f00 */
[----:B------:R-:W-:Y:S01]  /*1970*/  IMAD.MOV.U32 R21, RZ, RZ, 0x0 ;  /* 0x00000000ff157424 */ /* 0x000fe200078e00ff */
[----:B------:R-:W-:-:S07]  /*1980*/  MOV R20, 0x19a0 ;  /* 0x000019a000147802 */ /* 0x000fce0000000f00 */
[----:B0-----:R-:W-:Y:S05]  /*1990*/  CALL.REL.NOINC `($_Z14medianFilter11PhS_$_Z9QuickSortPhii) ;  /* 0x0000000000247944 */ /* 0x001fea0003c00000 */
[----:B------:R-:W2:Y:S01]  /*19a0*/  LDL.U8 R5, [R1+0x3c] ;  /* 0x00003c0001057983 */ /* 0x000ea20000100000 */
[----:B------:R-:W0:Y:S01]  /*19b0*/  LDCU.64 UR4, c[0x0][0x388] ;  /* 0x00007100ff0477ac */ /* 0x000e220008000a00 */
[----:B------:R-:W-:-:S04]  /*19c0*/  UIADD3 UR6, UPT, UPT, UR38, UR39, URZ ;  /* 0x0000002726067290 */ /* 0x000fc8000fffe0ff */
[----:B0-----:R-:W-:-:S04]  /*19d0*/  UIADD3 UR4, UP0, UPT, UR6, UR4, URZ ;  /* 0x0000000406047290 */ /* 0x001fc8000ff1e0ff */
[----:B------:R-:W-:Y:S02]  /*19e0*/  ULEA.HI.X.SX32 UR5, UR6, UR5, 0x1, UP0 ;  /* 0x0000000506057291 */ /* 0x000fe400080f0eff */
[----:B------:R-:W-:-:S04]  /*19f0*/  MOV R2, UR4 ;  /* 0x0000000400027c02 */ /* 0x000fc80008000f00 */
[----:B------:R-:W-:-:S05]  /*1a00*/  IMAD.U32 R3, RZ, RZ, UR5 ;  /* 0x00000005ff037e24 */ /* 0x000fca000f8e00ff */
[----:B--2---:R-:W-:Y:S01]  /*1a10*/  STG.E.U8 desc[UR36][R2.64], R5 ;  /* 0x0000000502007986 */ /* 0x004fe2000c101124 */
[----:B------:R-:W-:Y:S05]  /*1a20*/  EXIT ;  /* 0x000000000000794d */ /* 0x000fea0003800000 */
        .type           $_Z14medianFilter11PhS_$_Z9QuickSortPhii,@function
        .size           $_Z14medianFilter11PhS_$_Z9QuickSortPhii,(.L_x_47 - $_Z14medianFilter11PhS_$_Z9QuickSortPhii)
$_Z14medianFilter11PhS_$_Z9QuickSortPhii:
[----:B------:R-:W-:-:S05]  /*1a30*/  IADD3 R1, PT, PT, R1, -0x28, RZ ;  /* 0xffffffd801017810 */ /* 0x000fca0007ffe0ff */
        /* <DEDUP_REMOVED lines=13> */
[----:B---3--:R-:W-:Y:S01]  /*1b10*/  MOV R17, R5 ;  /* 0x0000000500117202 */ /* 0x008fe20000000f00 */
[----:B--2---:R-:W-:Y:S01]  /*1b20*/  IMAD.MOV.U32 R16, RZ, RZ, R7 ;  /* 0x000000ffff107224 */ /* 0x004fe200078e0007 */
[----:B------:R-:W2:Y:S04]  /*1b30*/  LDCU UR4, c[0x0][0x2f8] ;  /* 0x00005f00ff0477ac */ /* 0x000ea80008000800 */
[----:B------:R-:W-:Y:S02]  /*1b40*/  ISETP.GT.AND P0, PT, R16, R6, PT ;  /* 0x000000061000720c */ /* 0x000fe40003f04270 */
[----:B--2---:R-:W-:-:S11]  /*1b50*/  IADD3 R2, PT, PT, R18, -UR4, RZ ;  /* 0x8000000412027c10 */ /* 0x004fd6000fffe0ff */
[----:B01----:R-:W-:Y:S05]  /*1b60*/  @!P0 BRA `(.L_x_13) ;  /* 0x0000000000c08947 */ /* 0x003fea0003800000 */
[----:B------:R-:W-:Y:S01]  /*1b70*/  BSSY.RECONVERGENT B6, `(.L_x_13) ;  /* 0x000002f000067945 */ /* 0x000fe20003800200 */
.L_x_20:
[----:B------:R-:W-:-:S05]  /*1b80*/  IMAD.IADD R4, R6, 0x1, R2 ;  /* 0x0000000106047824 */ /* 0x000fca00078e0202 */
[----:B------:R0:W5:Y:S01]  /*1b90*/  LDL.U8 R7, [R4] ;  /* 0x0000000004077983 */ /* 0x0001620000100000 */
[----:B------:R-:W-:Y:S01]  /*1ba0*/  BSSY.RECONVERGENT B0, `(.L_x_14) ;  /* 0x0000022000007945 */ /* 0x000fe20003800200 */
[----:B------:R-:W-:Y:S01]  /*1bb0*/  MOV R3, R16 ;  /* 0x0000001000037202 */ /* 0x000fe20000000f00 */
[----:B------:R-:W-:-:S07]  /*1bc0*/  IMAD.MOV.U32 R0, RZ, RZ, R6 ;  /* 0x000000ffff007224 */ /* 0x000fce00078e0006 */
.L_x_19:
[----:B------:R-:W-:Y:S01]  /*1bd0*/  BSSY.RECONVERGENT B1, `(.L_x_15) ;  /* 0x000000a000017945 */ /* 0x000fe20003800200 */
[----:B------:R-:W-:-:S07]  /*1be0*/  IADD3 R5, PT, PT, R3, 0x1, RZ ;  /* 0x0000000103057810 */ /* 0x000fce0007ffe0ff */
.L_x_16:
        /* <DEDUP_REMOVED lines=9> */
.L_x_15:
[----:B------:R-:W-:Y:S01]  /*1c80*/  IMAD.IADD R3, R0, 0x1, R2 ;  /* 0x0000000100037824 */ /* 0x000fe200078e0202 */
[----:B------:R-:W-:Y:S01]  /*1c90*/  IADD3 R10, PT, PT, R5, R2, RZ ;  /* 0x00000002050a7210 */ /* 0x000fe20007ffe0ff */
[----:B------:R-:W-:Y:S01]  /*1ca0*/  BSSY.RECONVERGENT B1, `(.L_x_17) ;  /* 0x000000c000017945 */ /* 0x000fe20003800200 */
[----:B------:R-:W-:Y:S02]  /*1cb0*/  IMAD.MOV.U32 R19, RZ, RZ, R0 ;  /* 0x000000ffff137224 */ /* 0x000fe400078e0000 */
[----:B------:R0:W-:Y:S04]  /*1cc0*/  STL.U8 [R3], R4 ;  /* 0x0000000403007387 */ /* 0x0001e80000100000 */
[----:B------:R0:W-:Y:S02]  /*1cd0*/  STL.U8 [R10], R7 ;  /* 0x000000070a007387 */ /* 0x0001e40000100000 */
.L_x_18:
        /* <DEDUP_REMOVED lines=9> */
.L_x_17:
[----:B------:R1:W-:Y:S01]  /*1d70*/  STL.U8 [R10], R5 ;  /* 0x000000050a007387 */ /* 0x0003e20000100000 */
[-C--:B------:R-:W-:Y:S02]  /*1d80*/  ISETP.GE.AND P0, PT, R0, R8.reuse, PT ;  /* 0x000000080000720c */ /* 0x080fe40003f06270 */
[----:B------:R-:W-:Y:S01]  /*1d90*/  MOV R3, R8 ;  /* 0x0000000800037202 */ /* 0x000fe20000000f00 */
[----:B------:R1:W-:Y:S10]  /*1da0*/  STL.U8 [R4], R7 ;  /* 0x0000000704007387 */ /* 0x0003f40000100000 */
[----:B-1----:R-:W-:Y:S05]  /*1db0*/  @!P0 BRA `(.L_x_19) ;  /* 0xfffffffc00848947 */ /* 0x002fea000383ffff */
[----:B------:R-:W-:Y:S05]  /*1dc0*/  BSYNC.RECONVERGENT B0 ;  /* 0x0000000000007941 */ /* 0x000fea0003800200 */
.L_x_14:
[----:B------:R-:W-:Y:S02]  /*1dd0*/  HFMA2 R21, -RZ, RZ, 0, 0 ;  /* 0x00000000ff157431 */ /* 0x000fe400000001ff */
[----:B------:R-:W-:Y:S01]  /*1de0*/  VIADD R7, R0, 0xffffffff ;  /* 0xffffffff00077836 */ /* 0x000fe20000000000 */
[----:B------:R-:W-:Y:S01]  /*1df0*/  MOV R4, R18 ;  /* 0x0000001200047202 */ /* 0x000fe20000000f00 */
[----:B------:R-:W-:Y:S01]  /*1e00*/  IMAD.MOV.U32 R5, RZ, RZ, R17 ;  /* 0x000000ffff057224 */ /* 0x000fe200078e0011 */
[----:B------:R-:W-:-:S07]  /*1e10*/  MOV R20, 0x1e30 ;  /* 0x00001e3000147802 */ /* 0x000fce0000000f00 */
[----:B------:R-:W-:Y:S05]  /*1e20*/  CALL.REL.NOINC `($_Z14medianFilter11PhS_$_Z9QuickSortPhii) ;  /* 0xfffffffc00007944 */ /* 0x000fea0003c3ffff */
[----:B------:R-:W-:Y:S01]  /*1e30*/  ISETP.GT.AND P0, PT, R16, R19, PT ;  /* 0x000000131000720c */ /* 0x000fe20003f04270 */
[----:B------:R-:W-:-:S12]  /*1e40*/  IMAD.MOV.U32 R6, RZ, RZ, R19 ;  /* 0x000000ffff067224 */ /* 0x000fd800078e0013 */
[----:B------:R-:W-:Y:S05]  /*1e50*/  @P0 BRA `(.L_x_20) ;  /* 0xfffffffc00480947 */ /* 0x000fea000383ffff */
[----:B------:R-:W-:Y:S05]  /*1e60*/  BSYNC.RECONVERGENT B6 ;  /* 0x0000000000067941 */ /* 0x000fea0003800200 */
.L_x_13:
[----:B------:R-:W-:Y:S05]  /*1e70*/  BSYNC.RECONVERGENT B7 ;  /* 0x0000000000077941 */ /* 0x000fea0003800200 */
.L_x_12:
        /* <DEDUP_REMOVED lines=12> */
[----:B--2---:R-:W-:Y:S06]  /*1f40*/  RET.REL.NODEC R20 `(_Z14medianFilter11PhS_) ;  /* 0xffffffe0142c7950 */ /* 0x004fec0003c3ffff */
.L_x_21:
        /* <DEDUP_REMOVED lines=11> */
.L_x_47:


//--------------------- .text._Z13medianFilter7PhS_ --------------------------
	.section	.text._Z13medianFilter7PhS_,"ax",@progbits
	.align	128
        .global         _Z13medianFilter7PhS_
        .type           _Z13medianFilter7PhS_,@function
        .size           _Z13medianFilter7PhS_,(.L_x_48 - _Z13medianFilter7PhS_)
        .other          _Z13medianFilter7PhS_,@"STO_CUDA_ENTRY STV_DEFAULT"
_Z13medianFilter7PhS_:
.text._Z13medianFilter7PhS_:
        /* <DEDUP_REMOVED lines=20> */
[----:B------:R-:W-:-:S04]  /*0140*/  UIADD3 UR4, UPT, UPT, UR38, UR39, URZ ;  /* 0x0000002726047290 */ /* 0x000fc8000fffe0ff */
[----:B------:R-:W-:-:S04]  /*0150*/  UIMAD UR4, UR5, -0x3, UR4 ;  /* 0xfffffffd050478a4 */ /* 0x000fc8000f8e0204 */
[----:B0-----:R-:W-:-:S04]  /*0160*/  UIADD3 UR6, UP0, UPT, UR4, UR6, URZ ;  /* 0x0000000604067290 */ /* 0x001fc8000ff1e0ff */
[----:B------:R-:W-:Y:S02]  /*0170*/  ULEA.HI.X.SX32 UR4, UR4, UR7, 0x1, UP0 ;  /* 0x0000000704047291 */ /* 0x000fe400080f0eff */
[----:B------:R-:W-:-:S04]  /*0180*/  MOV R6, UR6 ;  /* 0x0000000600067c02 */ /* 0x000fc80008000f00 */
[----:B------:R-:W-:Y:S01]  /*0190*/  IMAD.U32 R7, RZ, RZ, UR4 ;  /* 0x00000004ff077e24 */ /* 0x000fe2000f8e00ff */
[----:B------:R-:W-:-:S04]  /*01a0*/  UIADD3 UR6, UP0, UPT, UR5, UR6, URZ ;  /* 0x0000000605067290 */ /* 0x000fc8000ff1e0ff */
[----:B------:R-:W2:Y:S01]  /*01b0*/  LDG.E.U8 R2, desc[UR36][R6.64+-0x3] ;  /* 0xfffffd2406027981 */ /* 0x000ea2000c1e1100 */
[----:B------:R-:W-:Y:S01]  /*01c0*/  UIADD3.X UR4, UPT, UPT, URZ, UR4, URZ, UP0, !UPT ;  /* 0x00000004ff047290 */ /* 0x000fe200087fe4ff */
[----:B------:R-:W-:Y:S02]  /*01d0*/  IMAD.U32 R30, RZ, RZ, UR6 ;  /* 0x00000006ff1e7e24 */ /* 0x000fe4000f8e00ff */
[----:B------:R-:W3:Y:S01]  /*01e0*/  LDG.E.U8 R3, desc[UR36][R6.64+-0x2] ;  /* 0xfffffe2406037981 */ /* 0x000ee2000c1e1100 */
[----:B------:R-:W-:Y:S02]  /*01f0*/  UIADD3 UR6, UP0, UPT, UR5, UR6, URZ ;  /* 0x0000000605067290 */ /* 0x000fe4000ff1e0ff */
[----:B------:R-:W-:Y:S01]  /*0200*/  MOV R31, UR4 ;  /* 0x00000004001f7c02 */ /* 0x000fe20008000f00 */
[----:B------:R-:W4:Y:S01]  /*0210*/  LDG.E.U8 R11, desc[UR36][R6.64+-0x1] ;  /* 0xffffff24060b7981 */ /* 0x000f22000c1e1100 */
[----:B------:R-:W-:Y:S02]  /*0220*/  UIADD3.X UR4, UPT, UPT, URZ, UR4, URZ, UP0, !UPT ;  /* 0x00000004ff047290 */ /* 0x000fe400087fe4ff */
[----:B------:R-:W-:Y:S01]  /*0230*/  IMAD.U32 R32, RZ, RZ, UR6 ;  /* 0x00000006ff207e24 */ /* 0x000fe2000f8e00ff */
[----:B------:R-:W5:Y:S03]  /*0240*/  LDG.E.U8 R13, desc[UR36][R6.64] ;  /* 0x00000024060d7981 */ /* 0x000f66000c1e1100 */
[----:B------:R-:W-:Y:S01]  /*0250*/  IMAD.U32 R33, RZ, RZ, UR4 ;  /* 0x00000004ff217e24 */ /* 0x000fe2000f8e00ff */
[----:B------:R-:W5:Y:S04]  /*0260*/  LDG.E.U8 R15, desc[UR36][R6.64+0x1] ;  /* 0x00000124060f7981 */ /* 0x000f68000c1e1100 */
[----:B------:R-:W5:Y:S04]  /*0270*/  LDG.E.U8 R9, desc[UR36][R6.64+0x2] ;  /* 0x0000022406097981 */ /* 0x000f68000c1e1100 */
[----:B------:R0:W5:Y:S04]  /*0280*/  LDG.E.U8 R17, desc[UR36][R6.64+0x3] ;  /* 0x0000032406117981 */ /* 0x000168000c1e1100 */
[----:B------:R-:W5:Y:S04]  /*0290*/  LDG.E.U8 R21, desc[UR36][R30.64+-0x3] ;  /* 0xfffffd241e157981 */ /* 0x000f68000c1e1100 */
        /* <DEDUP_REMOVED lines=11> */
[----:B------:R-:W5:Y:S01]  /*0350*/  LDG.E.U8 R16, desc[UR36][R32.64+0x3] ;  /* 0x0000032420107981 */ /* 0x000f62000c1e1100 */
[----:B------:R-:W-:-:S03]  /*0360*/  UIADD3 UR6, UP0, UPT, UR5, UR6, URZ ;  /* 0x0000000605067290 */ /* 0x000fc6000ff1e0ff */
[----:B------:R-:W5:Y:S01]  /*0370*/  LDG.E.U8 R29, desc[UR36][R30.64+-0x2] ;  /* 0xfffffe241e1d7981 */ /* 0x000f62000c1e1100 */
[----:B------:R-:W-:Y:S02]  /*0380*/  UIADD3.X UR4, UPT, UPT, URZ, UR4, URZ, UP0, !UPT ;  /* 0x00000004ff047290 */ /* 0x000fe400087fe4ff */
[----:B0-----:R-:W-:Y:S01]  /*0390*/  MOV R6, UR6 ;  /* 0x0000000600067c02 */ /* 0x001fe20008000f00 */
[----:B------:R-:W-:-:S03]  /*03a0*/  UIADD3 UR6, UP0, UPT, UR5, UR6, URZ ;  /* 0x0000000605067290 */ /* 0x000fc6000ff1e0ff */
[----:B------:R-:W-:Y:S01]  /*03b0*/  IMAD.U32 R7, RZ, RZ, UR4 ;  /* 0x00000004ff077e24 */ /* 0x000fe2000f8e00ff */
[----:B------:R-:W-:-:S04]  /*03c0*/  UIADD3.X UR4, UPT, UPT, URZ, UR4, URZ, UP0, !UPT ;  /* 0x00000004ff047290 */ /* 0x000fc800087fe4ff */
[----:B------:R-:W5:Y:S04]  /*03d0*/  LDG.E.U8 R24, desc[UR36][R6.64+-0x3] ;  /* 0xfffffd2406187981 */ /* 0x000f68000c1e1100 */
[----:B------:R-:W5:Y:S04]  /*03e0*/  LDG.E.U8 R26, desc[UR36][R6.64+-0x2] ;  /* 0xfffffe24061a7981 */ /* 0x000f68000c1e1100 */
[----:B------:R-:W5:Y:S04]  /*03f0*/  LDG.E.U8 R28, desc[UR36][R6.64+-0x1] ;  /* 0xffffff24061c7981 */ /* 0x000f68000c1e1100 */
[----:B------:R-:W5:Y:S04]  /*0400*/  LDG.E.U8 R30, desc[UR36][R6.64] ;  /* 0x00000024061e7981 */ /* 0x000f68000c1e1100 */
[----:B------:R-:W5:Y:S04]  /*0410*/  LDG.E.U8 R32, desc[UR36][R6.64+0x1] ;  /* 0x0000012406207981 */ /* 0x000f68000c1e1100 */
[----:B------:R-:W5:Y:S04]  /*0420*/  LDG.E.U8 R34, desc[UR36][R6.64+0x2] ;  /* 0x0000022406227981 */ /* 0x000f68000c1e1100 */
[----:B------:R0:W5:Y:S04]  /*0430*/  LDG.E.U8 R36, desc[UR36][R6.64+0x3] ;  /* 0x0000032406247981 */ /* 0x000168000c1e1100 */
[----:B--2---:R1:W-:Y:S04]  /*0440*/  STL.U8 [R1], R2 ;  /* 0x0000000201007387 */ /* 0x0043e80000100000 */
[----:B---3--:R2:W-:Y:S01]  /*0450*/  STL.U8 [R1+0x1], R3 ;  /* 0x0000010301007387 */ /* 0x0085e20000100000 */
[----:B-1----:R-:W-:Y:S01]  /*0460*/  IMAD.U32 R2, RZ, RZ, UR6 ;  /* 0x00000006ff027e24 */ /* 0x002fe2000f8e00ff */
[----:B------:R-:W-:Y:S01]  /*0470*/  UIADD3 UR6, UP0, UPT, UR5, UR6, URZ ;  /* 0x0000000605067290 */ /* 0x000fe2000ff1e0ff */
[----:B--2---:R-:W-:-:S03]  /*0480*/  MOV R3, UR4 ;  /* 0x0000000400037c02 */ /* 0x004fc60008000f00 */
[----:B------:R-:W-:Y:S02]  /*0490*/  UIADD3.X UR4, UPT, UPT, URZ, UR4, URZ, UP0, !UPT ;  /* 0x00000004ff047290 */ /* 0x000fe400087fe4ff */
[----:B------:R-:W-:Y:S01]  /*04a0*/  UIADD3 UR5, UP0, UPT, UR5, UR6, URZ ;  /* 0x0000000605057290 */ /* 0x000fe2000ff1e0ff */
[----:B----4-:R-:W-:Y:S03]  /*04b0*/  STL.U8 [R1+0x2], R11 ;  /* 0x0000020b01007387 */ /* 0x010fe60000100000 */
[----:B0-----:R-:W-:Y:S01]  /*04c0*/  IMAD.U32 R7, RZ, RZ, UR4 ;  /* 0x00000004ff077e24 */ /* 0x001fe2000f8e00ff */
[----:B------:R-:W-:Y:S01]  /*04d0*/  UIADD3.X UR4, UPT, UPT, URZ, UR4, URZ, UP0, !UPT ;  /* 0x00000004ff047290 */ /* 0x000fe200087fe4ff */
[----:B-----5:R-:W-:Y:S01]  /*04e0*/  STL.U8 [R1+0x3], R13 ;  /* 0x0000030d01007387 */ /* 0x020fe20000100000 */
[----:B------:R-:W-:-:S03]  /*04f0*/  IMAD.U32 R6, RZ, RZ, UR6 ;  /* 0x00000006ff067e24 */ /* 0x000fc6000f8e00ff */
[----:B------:R-:W-:Y:S04]  /*0500*/  STL.U8 [R1+0x4], R15 ;  /* 0x0000040f01007387 */ /* 0x000fe80000100000 */
[----:B------:R0:W-:Y:S04]  /*0510*/  STL.U8 [R1+0x5], R9 ;  /* 0x0000050901007387 */ /* 0x0001e80000100000 */
[----:B------:R1:W-:Y:S04]  /*0520*/  STL.U8 [R1+0x6], R17 ;  /* 0x0000061101007387 */ /* 0x0003e80000100000 */
[----:B------:R2:W-:Y:S04]  /*0530*/  STL.U8 [R1+0x7], R21 ;  /* 0x0000071501007387 */ /* 0x0005e80000100000 */
[----:B0-----:R-:W3:Y:S04]  /*0540*/  LDG.E.U8 R9, desc[UR36][R2.64+-0x3] ;  /* 0xfffffd2402097981 */ /* 0x001ee8000c1e1100 */
[----:B------:R-:W4:Y:S04]  /*0550*/  LDG.E.U8 R11, desc[UR36][R2.64+-0x2] ;  /* 0xfffffe24020b7981 */ /* 0x000f28000c1e1100 */
[----:B------:R-:W5:Y:S04]  /*0560*/  LDG.E.U8 R19, desc[UR36][R2.64+-0x1] ;  /* 0xffffff2402137981 */ /* 0x000f68000c1e1100 */
[----:B-1----:R-:W5:Y:S04]  /*0570*/  LDG.E.U8 R17, desc[UR36][R2.64] ;  /* 0x0000002402117981 */ /* 0x002f68000c1e1100 */
[----:B------:R-:W5:Y:S04]  /*0580*/  LDG.E.U8 R15, desc[UR36][R2.64+0x1] ;  /* 0x00000124020f7981 */ /* 0x000f68000c1e1100 */
[----:B------:R-:W5:Y:S04]  /*0590*/  LDG.E.U8 R13, desc[UR36][R2.64+0x2] ;  /* 0x00000224020d7981 */ /* 0x000f68000c1e1100 */
[----:B--2---:R0:W2:Y:S04]  /*05a0*/  LDG.E.U8 R21, desc[UR36][R2.64+0x3] ;  /* 0x0000032402157981 */ /* 0x0040a8000c1e1100 */
[----:B------:R1:W-:Y:S01]  /*05b0*/  STL.U8 [R1+0x9], R23 ;  /* 0x0000091701007387 */ /* 0x0003e20000100000 */
[----:B0-----:R-:W-:Y:S01]  /*05c0*/  MOV R2, UR5 ;  /* 0x0000000500027c02 */ /* 0x001fe20008000f00 */
[----:B------:R-:W-:-:S02]  /*05d0*/  IMAD.U32 R3, RZ, RZ, UR4 ;  /* 0x00000004ff037e24 */ /* 0x000fc4000f8e00ff */
[----:B------:R0:W-:Y:S04]  /*05e0*/  STL.U8 [R1+0xa], R25 ;  /* 0x00000a1901007387 */ /* 0x0001e80000100000 */
[----:B------:R-:W-:Y:S04]  /*05f0*/  STL.U8 [R1+0xb], R27 ;  /* 0x00000b1b01007387 */ /* 0x000fe80000100000 */
[----:B------:R0:W-:Y:S04]  /*0600*/  STL.U8 [R1+0xc], R18 ;  /* 0x00000c1201007387 */ /* 0x0001e80000100000 */
[----:B------:R0:W-:Y:S04]  /*0610*/  STL.U8 [R1+0xd], R20 ;  /* 0x00000d1401007387 */ /* 0x0001e80000100000 */
[----:B------:R0:W-:Y:S04]  /*0620*/  STL.U8 [R1+0xe], R22 ;  /* 0x00000e1601007387 */ /* 0x0001e80000100000 */
[----:B------:R0:W-:Y:S04]  /*0630*/  STL.U8 [R1+0xf], R0 ;  /* 0x00000f0001007387 */ /* 0x0001e80000100000 */
[----:B------:R0:W-:Y:S04]  /*0640*/  STL.U8 [R1+0x10], R8 ;  /* 0x0000100801007387 */ /* 0x0001e80000100000 */
[----:B------:R0:W-:Y:S04]  /*0650*/  STL.U8 [R1+0x11], R10 ;  /* 0x0000110a01007387 */ /* 0x0001e80000100000 */
[----:B-1----:R-:W2:Y:S04]  /*0660*/  LDG.E.U8 R23, desc[UR36][R6.64+-0x2] ;  /* 0xfffffe2406177981 */ /* 0x002ea8000c1e1100 */
[----:B0-----:R-:W2:Y:S04]  /*0670*/  LDG.E.U8 R25, desc[UR36][R6.64+-0x1] ;  /* 0xffffff2406197981 */ /* 0x001ea8000c1e1100 */
[----:B------:R-:W2:Y:S04]  /*0680*/  LDG.E.U8 R18, desc[UR36][R6.64] ;  /* 0x0000002406127981 */ /* 0x000ea8000c1e1100 */
[----:B------:R-:W2:Y:S04]  /*0690*/  LDG.E.U8 R20, desc[UR36][R6.64+0x1] ;  /* 0x0000012406147981 */ /* 0x000ea8000c1e1100 */
[----:B------:R-:W2:Y:S04]  /*06a0*/  LDG.E.U8 R22, desc[UR36][R6.64+0x2] ;  /* 0x0000022406167981 */ /* 0x000ea8000c1e1100 */
[----:B------:R-:W2:Y:S04]  /*06b0*/  LDG.E.U8 R27, desc[UR36][R6.64+0x3] ;  /* 0x00000324061b7981 */ /* 0x000ea8000c1e1100 */
[----:B------:R0:W-:Y:S04]  /*06c0*/  STL.U8 [R1+0x12], R12 ;  /* 0x0000120c01007387 */ /* 0x0001e80000100000 */
[----:B------:R1:W-:Y:S04]  /*06d0*/  STL.U8 [R1+0x13], R14 ;  /* 0x0000130e01007387 */ /* 0x0003e80000100000 */
[----:B------:R1:W-:Y:S04]  /*06e0*/  STL.U8 [R1+0x14], R16 ;  /* 0x0000141001007387 */ /* 0x0003e80000100000 */
[----:B------:R-:W2:Y:S04]  /*06f0*/  LDG.E.U8 R0, desc[UR36][R2.64+-0x3] ;  /* 0xfffffd2402007981 */ /* 0x000ea8000c1e1100 */
[----:B------:R-:W2:Y:S04]  /*0700*/  LDG.E.U8 R6, desc[UR36][R2.64+-0x2] ;  /* 0xfffffe2402067981 */ /* 0x000ea8000c1e1100 */
[----:B------:R-:W2:Y:S04]  /*0710*/  LDG.E.U8 R8, desc[UR36][R2.64+-0x1] ;  /* 0xffffff2402087981 */ /* 0x000ea8000c1e1100 */
[----:B------:R-:W2:Y:S04]  /*0720*/  LDG.E.U8 R10, desc[UR36][R2.64] ;  /* 0x00000024020a7981 */ /* 0x000ea8000c1e1100 */
[----:B0-----:R-:W2:Y:S04]  /*0730*/  LDG.E.U8 R12, desc[UR36][R2.64+0x1] ;  /* 0x00000124020c7981 */ /* 0x001ea8000c1e1100 */
[----:B-1----:R-:W2:Y:S04]  /*0740*/  LDG.E.U8 R14, desc[UR36][R2.64+0x2] ;  /* 0x00000224020e7981 */ /* 0x002ea8000c1e1100 */
[----:B------:R-:W2:Y:S04]  /*0750*/  LDG.E.U8 R16, desc[UR36][R2.64+0x3] ;  /* 0x0000032402107981 */ /* 0x000ea8000c1e1100 */
        /* <DEDUP_REMOVED lines=8> */
[----:B---3--:R1:W-:Y:S04]  /*07e0*/  STL.U8 [R1+0x1c], R9 ;  /* 0x00001c0901007387 */ /* 0x0083e80000100000 */
[----:B----4-:R1:W-:Y:S04]  /*07f0*/  STL.U8 [R1+0x1d], R11 ;  /* 0x00001d0b01007387 */ /* 0x0103e80000100000 */
[----:B-----5:R1:W-:Y:S04]  /*0800*/  STL.U8 [R1+0x1e], R19 ;  /* 0x00001e1301007387 */ /* 0x0203e80000100000 */
[----:B------:R1:W-:Y:S04]  /*0810*/  STL.U8 [R1+0x1f], R17 ;  /* 0x00001f1101007387 */ /* 0x0003e80000100000 */
[----:B------:R1:W-:Y:S04]  /*0820*/  STL.U8 [R1+0x20], R15 ;  /* 0x0000200f01007387 */ /* 0x0003e80000100000 */
[----:B------:R1:W-:Y:S04]  /*0830*/  STL.U8 [R1+0x21], R13 ;  /* 0x0000210d01007387 */ /* 0x0003e80000100000 */
[----:B--2---:R1:W-:Y:S04]  /*0840*/  STL.U8 [R1+0x22], R21 ;  /* 0x0000221501007387 */ /* 0x0043e80000100000 */
        /* <DEDUP_REMOVED lines=14> */
.L_x_22:
[----:B------:R-:W0:Y:S01]  /*0930*/  LDCU.64 UR6, c[0x0][0x380] ;  /* 0x00007000ff0677ac */ /* 0x000e220008000a00 */
[----:B------:R-:W-:-:S04]  /*0940*/  UIADD3 UR5, UPT, UPT, UR38, UR39, URZ ;  /* 0x0000002726057290 */ /* 0x000fc8000fffe0ff */
[----:B0-----:R-:W-:-:S04]  /*0950*/  UIADD3 UR4, UP0, UPT, UR5, UR6, URZ ;  /* 0x0000000605047290 */ /* 0x001fc8000ff1e0ff */
[----:B------:R-:W-:Y:S02]  /*0960*/  ULEA.HI.X.SX32 UR5, UR5, UR7, 0x1, UP0 ;  /* 0x0000000705057291 */ /* 0x000fe400080f0eff */
[----:B------:R-:W-:-:S04]  /*0970*/  IMAD.U32 R6, RZ, RZ, UR4 ;  /* 0x00000004ff067e24 */ /* 0x000fc8000f8e00ff */
[----:B------:R-:W-:-:S05]  /*0980*/  MOV R7, UR5 ;  /* 0x0000000500077c02 */ /* 0x000fca0008000f00 */
[----:B------:R-:W2:Y:S01]  /*0990*/  LDG.E.U8 R0, desc[UR36][R6.64] ;  /* 0x0000002406007981 */ /* 0x000ea2000c1e1100 */
[----:B------:R-:W-:-:S03]  /*09a0*/  IMAD.MOV.U32 R2, RZ, RZ, 0xff ;  /* 0x000000ffff027424 */ /* 0x000fc600078e00ff */
        /* <DEDUP_REMOVED lines=48> */
.L_x_23:
[----:B------:R-:W-:Y:S02]  /*0cb0*/  HFMA2 R7, -RZ, RZ, 0, 2.920627593994140625e-06 ;  /* 0x00000031ff077431 */ /* 0x000fe400000001ff */
[----:B-1----:R-:W-:Y:S01]  /*0cc0*/  IMAD.MOV.U32 R6, RZ, RZ, RZ ;  /* 0x000000ffff067224 */ /* 0x002fe200078e00ff */
[----:B------:R-:W-:Y:S01]  /*0cd0*/  MOV R20, 0xd00 ;  /* 0x00000d0000147802 */ /* 0x000fe20000000f00 */
[----:B------:R-:W-:-:S07]  /*0ce0*/  IMAD.MOV.U32 R21, RZ, RZ, 0x0 ;  /* 0x00000000ff157424 */ /* 0x000fce00078e00ff */
[----:B0-----:R-:W-:Y:S05]  /*0cf0*/  CALL.REL.NOINC `($_Z13medianFilter7PhS_$_Z9QuickSortPhii) ;  /* 0x0000000000247944 */ /* 0x001fea0003c00000 */
        /* <DEDUP_REMOVED lines=9> */
        .type           $_Z13medianFilter7PhS_$_Z9QuickSortPhii,@function
        .size           $_Z13medianFilter7PhS_$_Z9QuickSortPhii,(.L_x_48 - $_Z13medianFilter7PhS_$_Z9QuickSortPhii)
$_Z13medianFilter7PhS_$_Z9QuickSortPhii:
        /* <DEDUP_REMOVED lines=21> */
.L_x_32:
[----:B------:R-:W-:-:S05]  /*0ee0*/  IMAD.IADD R4, R6, 0x1, R2 ;  /* 0x0000000106047824 */ /* 0x000fca00078e0202 */
[----:B------:R0:W5:Y:S01]  /*0ef0*/  LDL.U8 R7, [R4] ;  /* 0x0000000004077983 */ /* 0x0001620000100000 */
[----:B------:R-:W-:Y:S01]  /*0f00*/  BSSY.RECONVERGENT B0, `(.L_x_26) ;  /* 0x0000022000007945 */ /* 0x000fe20003800200 */
[----:B------:R-:W-:Y:S01]  /*0f10*/  MOV R3, R16 ;  /* 0x0000001000037202 */ /* 0x000fe20000000f00 */
[----:B------:R-:W-:-:S07]  /*0f20*/  IMAD.MOV.U32 R0, RZ, RZ, R6 ;  /* 0x000000ffff007224 */ /* 0x000fce00078e0006 */
.L_x_31:
[----:B------:R-:W-:Y:S01]  /*0f30*/  BSSY.RECONVERGENT B1, `(.L_x_27) ;  /* 0x000000a000017945 */ /* 0x000fe20003800200 */
[----:B------:R-:W-:-:S07]  /*0f40*/  IADD3 R5, PT, PT, R3, 0x1, RZ ;  /* 0x0000000103057810 */ /* 0x000fce0007ffe0ff */
.L_x_28:
        /* <DEDUP_REMOVED lines=9> */
.L_x_27:
[----:B------:R-:W-:Y:S01]  /*0fe0*/  IMAD.IADD R3, R0, 0x1, R2 ;  /* 0x0000000100037824 */ /* 0x000fe200078e0202 */
[----:B------:R-:W-:Y:S01]  /*0ff0*/  IADD3 R10, PT, PT, R5, R2, RZ ;  /* 0x00000002050a7210 */ /* 0x000fe20007ffe0ff */
[----:B------:R-:W-:Y:S01]  /*1000*/  BSSY.RECONVERGENT B1, `(.L_x_29) ;  /* 0x000000c000017945 */ /* 0x000fe20003800200 */
[----:B------:R-:W-:Y:S02]  /*1010*/  IMAD.MOV.U32 R19, RZ, RZ, R0 ;  /* 0x000000ffff137224 */ /* 0x000fe400078e0000 */
[----:B------:R0:W-:Y:S04]  /*1020*/  STL.U8 [R3], R4 ;  /* 0x0000000403007387 */ /* 0x0001e80000100000 */
[----:B------:R0:W-:Y:S02]  /*1030*/  STL.U8 [R10], R7 ;  /* 0x000000070a007387 */ /* 0x0001e40000100000 */
.L_x_30:
        /* <DEDUP_REMOVED lines=9> */
.L_x_29:
[----:B------:R1:W-:Y:S01]  /*10d0*/  STL.U8 [R10], R5 ;  /* 0x000000050a007387 */ /* 0x0003e20000100000 */
[-C--:B------:R-:W-:Y:S02]  /*10e0*/  ISETP.GE.AND P0, PT, R0, R8.reuse, PT ;  /* 0x000000080000720c */ /* 0x080fe40003f06270 */
[----:B------:R-:W-:Y:S01]  /*10f0*/  MOV R3, R8 ;  /* 0x0000000800037202 */ /* 0x000fe20000000f00 */
[----:B------:R1:W-:Y:S10]  /*1100*/  STL.U8 [R4], R7 ;  /* 0x0000000704007387 */ /* 0x0003f40000100000 */
[----:B-1----:R-:W-:Y:S05]  /*1110*/  @!P0 BRA `(.L_x_31) ;  /* 0xfffffffc00848947 */ /* 0x002fea000383ffff */
[----:B------:R-:W-:Y:S05]  /*1120*/  BSYNC.RECONVERGENT B0 ;  /* 0x0000000000007941 */ /* 0x000fea0003800200 */
.L_x_26:
[----:B------:R-:W-:Y:S02]  /*1130*/  HFMA2 R21, -RZ, RZ, 0, 0 ;  /* 0x00000000ff157431 */ /* 0x000fe400000001ff */
[----:B------:R-:W-:Y:S01]  /*1140*/  VIADD R7, R0, 0xffffffff ;  /* 0xffffffff00077836 */ /* 0x000fe20000000000 */
[----:B------:R-:W-:Y:S01]  /*1150*/  MOV R4, R18 ;  /* 0x0000001200047202 */ /* 0x000fe20000000f00 */
[----:B------:R-:W-:Y:S01]  /*1160*/  IMAD.MOV.U32 R5, RZ, RZ, R17 ;  /* 0x000000ffff057224 */ /* 0x000fe200078e0011 */
[----:B------:R-:W-:-:S07]  /*1170*/  MOV R20, 0x1190 ;  /* 0x0000119000147802 */ /* 0x000fce0000000f00 */
[----:B------:R-:W-:Y:S05]  /*1180*/  CALL.REL.NOINC `($_Z13medianFilter7PhS_$_Z9QuickSortPhii) ;  /* 0xfffffffc00007944 */ /* 0x000fea0003c3ffff */
[----:B------:R-:W-:Y:S01]  /*1190*/  ISETP.GT.AND P0, PT, R16, R19, PT ;  /* 0x000000131000720c */ /* 0x000fe20003f04270 */
[----:B------:R-:W-:-:S12]  /*11a0*/  IMAD.MOV.U32 R6, RZ, RZ, R19 ;  /* 0x000000ffff067224 */ /* 0x000fd800078e0013 */
[----:B------:R-:W-:Y:S05]  /*11b0*/  @P0 BRA `(.L_x_32) ;  /* 0xfffffffc00480947 */ /* 0x000fea000383ffff */
[----:B------:R-:W-:Y:S05]  /*11c0*/  BSYNC.RECONVERGENT B6 ;  /* 0x0000000000067941 */ /* 0x000fea0003800200 */
.L_x_25:
[----:B------:R-:W-:Y:S05]  /*11d0*/  BSYNC.RECONVERGENT B7 ;  /* 0x0000000000077941 */ /* 0x000fea0003800200 */
.L_x_24:
        /* <DEDUP_REMOVED lines=12> */
[----:B--2---:R-:W-:Y:S06]  /*12a0*/  RET.REL.NODEC R20 `(_Z13medianFilter7PhS_) ;  /* 0xffffffec14547950 */ /* 0x004fec0003c3ffff */
.L_x_33:
        /* <DEDUP_REMOVED lines=13> */
.L_x_48:


//--------------------- .text._Z13medianFilter3PhS_ --------------------------
	.section	.text._Z13medianFilter3PhS_,"ax",@progbits
	.align	128
        .global         _Z13medianFilter3PhS_
        .type           _Z13medianFilter3PhS_,@function
        .size           _Z13medianFilter3PhS_,(.L_x_49 - _Z13medianFilter3PhS_)
        .other          _Z13medianFilter3PhS_,@"STO_CUDA_ENTRY STV_DEFAULT"
_Z13medianFilter3PhS_:
.text._Z13medianFilter3PhS_:
        /* <DEDUP_REMOVED lines=20> */
[----:B------:R-:W-:-:S04]  /*0140*/  UIADD3 UR4, UPT, UPT, UR39, UR38, -UR5 ;  /* 0x0000002627047290 */ /* 0x000fc8000fffe805 */
[----:B0-----:R-:W-:-:S04]  /*0150*/  UIADD3 UR6, UP0, UPT, UR4, UR6, URZ ;  /* 0x0000000604067290 */ /* 0x001fc8000ff1e0ff */
[----:B------:R-:W-:Y:S02]  /*0160*/  ULEA.HI.X.SX32 UR4, UR4, UR7, 0x1, UP0 ;  /* 0x0000000704047291 */ /* 0x000fe400080f0eff */
[----:B------:R-:W-:Y:S02]  /*0170*/  UIADD3 UR7, UP0, UPT, UR5, UR6, URZ ;  /* 0x0000000605077290 */ /* 0x000fe4000ff1e0ff */
[----:B------:R-:W-:Y:S02]  /*0180*/  MOV R20, UR6 ;  /* 0x0000000600147c02 */ /* 0x000fe40008000f00 */
[----:B------:R-:W-:Y:S02]  /*0190*/  UIADD3.X UR8, UPT, UPT, URZ, UR4, URZ, UP0, !UPT ;  /* 0x00000004ff087290 */ /* 0x000fe400087fe4ff */
[----:B------:R-:W-:Y:S01]  /*01a0*/  IMAD.U32 R21, RZ, RZ, UR4 ;  /* 0x00000004ff157e24 */ /* 0x000fe2000f8e00ff */
[----:B------:R-:W-:Y:S02]  /*01b0*/  UIADD3 UR5, UP0, UPT, UR5, UR7, URZ ;  /* 0x0000000705057290 */ /* 0x000fe4000ff1e0ff */
[----:B------:R-:W-:-:S02]  /*01c0*/  IMAD.U32 R22, RZ, RZ, UR7 ;  /* 0x00000007ff167e24 */ /* 0x000fc4000f8e00ff */
[----:B------:R-:W-:Y:S02]  /*01d0*/  UIADD3.X UR4, UPT, UPT, URZ, UR8, URZ, UP0, !UPT ;  /* 0x00000008ff047290 */ /* 0x000fe400087fe4ff */
[----:B------:R-:W-:Y:S01]  /*01e0*/  MOV R23, UR8 ;  /* 0x0000000800177c02 */ /* 0x000fe20008000f00 */
[----:B------:R-:W-:Y:S01]  /*01f0*/  IMAD.U32 R24, RZ, RZ, UR5 ;  /* 0x00000005ff187e24 */ /* 0x000fe2000f8e00ff */
[----:B------:R-:W2:Y:S02]  /*0200*/  LDG.E.U8 R0, desc[UR36][R20.64+-0x1] ;  /* 0xffffff2414007981 */ /* 0x000ea4000c1e1100 */
[----:B------:R-:W-:Y:S02]  /*0210*/  IMAD.U32 R25, RZ, RZ, UR4 ;  /* 0x00000004ff197e24 */ /* 0x000fe4000f8e00ff */
[----:B------:R-:W3:Y:S04]  /*0220*/  LDG.E.U8 R2, desc[UR36][R20.64] ;  /* 0x0000002414027981 */ /* 0x000ee8000c1e1100 */
[----:B------:R-:W4:Y:S04]  /*0230*/  LDG.E.U8 R6, desc[UR36][R20.64+0x1] ;  /* 0x0000012414067981 */ /* 0x000f28000c1e1100 */
[----:B------:R-:W5:Y:S04]  /*0240*/  LDG.E.U8 R8, desc[UR36][R22.64+-0x1] ;  /* 0xffffff2416087981 */ /* 0x000f68000c1e1100 */
[----:B------:R-:W5:Y:S04]  /*0250*/  LDG.E.U8 R10, desc[UR36][R22.64] ;  /* 0x00000024160a7981 */ /* 0x000f68000c1e1100 */
[----:B------:R-:W5:Y:S04]  /*0260*/  LDG.E.U8 R12, desc[UR36][R22.64+0x1] ;  /* 0x00000124160c7981 */ /* 0x000f68000c1e1100 */
[----:B------:R-:W5:Y:S04]  /*0270*/  LDG.E.U8 R14, desc[UR36][R24.64+-0x1] ;  /* 0xffffff24180e7981 */ /* 0x000f68000c1e1100 */
[----:B------:R-:W5:Y:S04]  /*0280*/  LDG.E.U8 R16, desc[UR36][R24.64] ;  /* 0x0000002418107981 */ /* 0x000f68000c1e1100 */
[----:B------:R-:W5:Y:S04]  /*0290*/  LDG.E.U8 R18, desc[UR36][R24.64+0x1] ;  /* 0x0000012418127981 */ /* 0x000f68000c1e1100 */
[----:B--2---:R1:W-:Y:S04]  /*02a0*/  STL.U8 [R1], R0 ;  /* 0x0000000001007387 */ /* 0x0043e80000100000 */
[----:B---3--:R1:W-:Y:S04]  /*02b0*/  STL.U8 [R1+0x1], R2 ;  /* 0x0000010201007387 */ /* 0x0083e80000100000 */
[----:B----4-:R1:W-:Y:S04]  /*02c0*/  STL.U8 [R1+0x2], R6 ;  /* 0x0000020601007387 */ /* 0x0103e80000100000 */
[----:B-----5:R1:W-:Y:S04]  /*02d0*/  STL.U8 [R1+0x3], R8 ;  /* 0x0000030801007387 */ /* 0x0203e80000100000 */
[----:B------:R1:W-:Y:S04]  /*02e0*/  STL.U8 [R1+0x4], R10 ;  /* 0x0000040a01007387 */ /* 0x0003e80000100000 */
[----:B------:R1:W-:Y:S04]  /*02f0*/  STL.U8 [R1+0x5], R12 ;  /* 0x0000050c01007387 */ /* 0x0003e80000100000 */
[----:B------:R1:W-:Y:S04]  /*0300*/  STL.U8 [R1+0x6], R14 ;  /* 0x0000060e01007387 */ /* 0x0003e80000100000 */
[----:B------:R1:W-:Y:S04]  /*0310*/  STL.U8 [R1+0x7], R16 ;  /* 0x0000071001007387 */ /* 0x0003e80000100000 */
[----:B------:R1:W-:Y:S01]  /*0320*/  STL.U8 [R1+0x8], R18 ;  /* 0x0000081201007387 */ /* 0x0003e20000100000 */
[----:B------:R-:W-:Y:S05]  /*0330*/  BRA `(.L_x_35) ;  /* 0x0000000000447947 */ /* 0x000fea0003800000 */
.L_x_34:
[----:B------:R-:W0:Y:S01]  /*0340*/  LDCU.64 UR6, c[0x0][0x380] ;  /* 0x00007000ff0677ac */ /* 0x000e220008000a00 */
[----:B------:R-:W-:-:S04]  /*0350*/  UIADD3 UR4, UPT, UPT, UR38, UR39, URZ ;  /* 0x0000002726047290 */ /* 0x000fc8000fffe0ff */
[----:B0-----:R-:W-:-:S04]  /*0360*/  UIADD3 UR5, UP0, UPT, UR4, UR6, URZ ;  /* 0x0000000604057290 */ /* 0x001fc8000ff1e0ff */
[----:B------:R-:W-:Y:S02]  /*0370*/  ULEA.HI.X.SX32 UR4, UR4, UR7, 0x1, UP0 ;  /* 0x0000000704047291 */ /* 0x000fe400080f0eff */
[----:B------:R-:W-:-:S04]  /*0380*/  MOV R6, UR5 ;  /* 0x0000000500067c02 */ /* 0x000fc80008000f00 */
[----:B------:R-:W-:-:S05]  /*0390*/  IMAD.U32 R7, RZ, RZ, UR4 ;  /* 0x00000004ff077e24 */ /* 0x000fca000f8e00ff */
[----:B------:R-:W2:Y:S01]  /*03a0*/  LDG.E.U8 R0, desc[UR36][R6.64] ;  /* 0x0000002406007981 */ /* 0x000ea2000c1e1100 */
[----:B------:R-:W-:-:S03]  /*03b0*/  IMAD.MOV.U32 R2, RZ, RZ, 0xff ;  /* 0x000000ffff027424 */ /* 0x000fc600078e00ff */
[----:B------:R0:W-:Y:S04]  /*03c0*/  STL.U8 [R1], RZ ;  /* 0x000000ff01007387 */ /* 0x0001e80000100000 */
[----:B------:R0:W-:Y:S04]  /*03d0*/  STL.U8 [R1+0x5], R2 ;  /* 0x0000050201007387 */ /* 0x0001e80000100000 */
[----:B------:R0:W-:Y:S04]  /*03e0*/  STL.U8 [R1+0x6], R2 ;  /* 0x0000060201007387 */ /* 0x0001e80000100000 */
[----:B------:R0:W-:Y:S04]  /*03f0*/  STL.U8 [R1+0x7], R2 ;  /* 0x0000070201007387 */ /* 0x0001e80000100000 */
[----:B------:R0:W-:Y:S04]  /*0400*/  STL.U8 [R1+0x8], R2 ;  /* 0x0000080201007387 */ /* 0x0001e80000100000 */
[----:B------:R0:W-:Y:S04]  /*0410*/  STL.U8 [R1+0x1], RZ ;  /* 0x000001ff01007387 */ /* 0x0001e80000100000 */
[----:B------:R0:W-:Y:S04]  /*0420*/  STL.U8 [R1+0x2], RZ ;  /* 0x000002ff01007387 */ /* 0x0001e80000100000 */
[----:B------:R0:W-:Y:S04]  /*0430*/  STL.U8 [R1+0x3], RZ ;  /* 0x000003ff01007387 */ /* 0x0001e80000100000 */
[----:B--2---:R0:W-:Y:S02]  /*0440*/  STL.U8 [R1+0x4], R0 ;  /* 0x0000040001007387 */ /* 0x0041e40000100000 */
.L_x_35:
[----:B-1----:R-:W-:Y:S02]  /*0450*/  HFMA2 R6, -RZ, RZ, 0, 0 ;  /* 0x00000000ff067431 */ /* 0x002fe400000001ff */
[----:B------:R-:W-:Y:S01]  /*0460*/  IMAD.MOV.U32 R7, RZ, RZ, 0x9 ;  /* 0x00000009ff077424 */ /* 0x000fe200078e00ff */
[----:B------:R-:W-:Y:S01]  /*0470*/  MOV R20, 0x4a0 ;  /* 0x000004a000147802 */ /* 0x000fe20000000f00 */
[----:B------:R-:W-:-:S07]  /*0480*/  IMAD.MOV.U32 R21, RZ, RZ, 0x0 ;  /* 0x00000000ff157424 */ /* 0x000fce00078e00ff */
[----:B0-----:R-:W-:Y:S05]  /*0490*/  CALL.REL.NOINC `($_Z13medianFilter3PhS_$_Z9QuickSortPhii) ;  /* 0x0000000000247944 */ /* 0x001fea0003c00000 */
        /* <DEDUP_REMOVED lines=9> */
        .type           $_Z13medianFilter3PhS_$_Z9QuickSortPhii,@function
        .size           $_Z13medianFilter3PhS_$_Z9QuickSortPhii,(.L_x_49 - $_Z13medianFilter3PhS_$_Z9QuickSortPhii)
$_Z13medianFilter3PhS_$_Z9QuickSortPhii:
        /* <DEDUP_REMOVED lines=21> */
.L_x_44:
[----:B------:R-:W-:-:S05]  /*0680*/  IMAD.IADD R4, R6, 0x1, R2 ;  /* 0x0000000106047824 */ /* 0x000fca00078e0202 */
[----:B------:R0:W5:Y:S01]  /*0690*/  LDL.U8 R7, [R4] ;  /* 0x0000000004077983 */ /* 0x0001620000100000 */
[----:B------:R-:W-:Y:S01]  /*06a0*/  BSSY.RECONVERGENT B0, `(.L_x_38) ;  /* 0x0000022000007945 */ /* 0x000fe20003800200 */
[----:B------:R-:W-:Y:S01]  /*06b0*/  MOV R3, R16 ;  /* 0x0000001000037202 */ /* 0x000fe20000000f00 */
[----:B------:R-:W-:-:S07]  /*06c0*/  IMAD.MOV.U32 R0, RZ, RZ, R6 ;  /* 0x000000ffff007224 */ /* 0x000fce00078e0006 */
.L_x_43:
[----:B------:R-:W-:Y:S01]  /*06d0*/  BSSY.RECONVERGENT B1, `(.L_x_39) ;  /* 0x000000a000017945 */ /* 0x000fe20003800200 */
[----:B------:R-:W-:-:S07]  /*06e0*/  IADD3 R5, PT, PT, R3, 0x1, RZ ;  /* 0x0000000103057810 */ /* 0x000fce0007ffe0ff */
.L_x_40:
        /* <DEDUP_REMOVED lines=9> */
.L_x_39:
[----:B------:R-:W-:Y:S01]  /*0780*/  IMAD.IADD R3, R0, 0x1, R2 ;  /* 0x0000000100037824 */ /* 0x000fe200078e0202 */
[----:B------:R-:W-:Y:S01]  /*0790*/  IADD3 R10, PT, PT, R5, R2, RZ ;  /* 0x00000002050a7210 */ /* 0x000fe20007ffe0ff */
[----:B------:R-:W-:Y:S01]  /*07a0*/  BSSY.RECONVERGENT B1, `(.L_x_41) ;  /* 0x000000c000017945 */ /* 0x000fe20003800200 */
[----:B------:R-:W-:Y:S02]  /*07b0*/  IMAD.MOV.U32 R19, RZ, RZ, R0 ;  /* 0x000000ffff137224 */ /* 0x000fe400078e0000 */
[----:B------:R0:W-:Y:S04]  /*07c0*/  STL.U8 [R3], R4 ;  /* 0x0000000403007387 */ /* 0x0001e80000100000 */
[----:B------:R0:W-:Y:S02]  /*07d0*/  STL.U8 [R10], R7 ;  /* 0x000000070a007387 */ /* 0x0001e40000100000 */
.L_x_42:
        /* <DEDUP_REMOVED lines=9> */
.L_x_41:
[----:B------:R1:W-:Y:S01]  /*0870*/  STL.U8 [R10], R5 ;  /* 0x000000050a007387 */ /* 0x0003e20000100000 */
[-C--:B------:R-:W-:Y:S02]  /*0880*/  ISETP.GE.AND P0, PT, R0, R8.reuse, PT ;  /* 0x000000080000720c */ /* 0x080fe40003f06270 */
[----:B------:R-:W-:Y:S01]  /*0890*/  MOV R3, R8 ;  /* 0x0000000800037202 */ /* 0x000fe20000000f00 */
[----:B------:R1:W-:Y:S10]  /*08a0*/  STL.U8 [R4], R7 ;  /* 0x0000000704007387 */ /* 0x0003f40000100000 */
[----:B-1----:R-:W-:Y:S05]  /*08b0*/  @!P0 BRA `(.L_x_43) ;  /* 0xfffffffc00848947 */ /* 0x002fea000383ffff */
[----:B------:R-:W-:Y:S05]  /*08c0*/  BSYNC.RECONVERGENT B0 ;  /* 0x0000000000007941 */ /* 0x000fea0003800200 */
.L_x_38:
[----:B------:R-:W-:Y:S02]  /*08d0*/  HFMA2 R21, -RZ, RZ, 0, 0 ;  /* 0x00000000ff157431 */ /* 0x000fe400000001ff */
[----:B------:R-:W-:Y:S01]  /*08e0*/  VIADD R7, R0, 0xffffffff ;  /* 0xffffffff00077836 */ /* 0x000fe20000000000 */
[----:B------:R-:W-:Y:S01]  /*08f0*/  MOV R4, R18 ;  /* 0x0000001200047202 */ /* 0x000fe20000000f00 */
[----:B------:R-:W-:Y:S01]  /*0900*/  IMAD.MOV.U32 R5, RZ, RZ, R17 ;  /* 0x000000ffff057224 */ /* 0x000fe200078e0011 */
[----:B------:R-:W-:-:S07]  /*0910*/  MOV R20, 0x930 ;  /* 0x0000093000147802 */ /* 0x000fce0000000f00 */
[----:B------:R-:W-:Y:S05]  /*0920*/  CALL.REL.NOINC `($_Z13medianFilter3PhS_$_Z9QuickSortPhii) ;  /* 0xfffffffc00007944 */ /* 0x000fea0003c3ffff */
[----:B------:R-:W-:Y:S01]  /*0930*/  ISETP.GT.AND P0, PT, R16, R19, PT ;  /* 0x000000131000720c */ /* 0x000fe20003f04270 */
[----:B------:R-:W-:-:S12]  /*0940*/  IMAD.MOV.U32 R6, RZ, RZ, R19 ;  /* 0x000000ffff067224 */ /* 0x000fd800078e0013 */
[----:B------:R-:W-:Y:S05]  /*0950*/  @P0 BRA `(.L_x_44) ;  /* 0xfffffffc00480947 */ /* 0x000fea000383ffff */
[----:B------:R-:W-:Y:S05]  /*0960*/  BSYNC.RECONVERGENT B6 ;  /* 0x0000000000067941 */ /* 0x000fea0003800200 */
.L_x_37:
[----:B------:R-:W-:Y:S05]  /*0970*/  BSYNC.RECONVERGENT B7 ;  /* 0x0000000000077941 */ /* 0x000fea0003800200 */
.L_x_36:
        /* <DEDUP_REMOVED lines=12> */
[----:B--2---:R-:W-:Y:S06]  /*0a40*/  RET.REL.NODEC R20 `(_Z13medianFilter3PhS_) ;  /* 0xfffffff4146c7950 */ /* 0x004fec0003c3ffff */
.L_x_45:
        /* <DEDUP_REMOVED lines=11> */
.L_x_49:


//--------------------- .nv.shared.reserved.0     --------------------------
	.section	.nv.shared.reserved.0,"aw",@nobits
	.weak		__nv_reservedSMEM_offset_0_alias
	.size		__nv_reservedSMEM_offset_0_alias, 0, 64
	.other		__nv_reservedSMEM_offset_0_alias,@"STO_CUDA_RESERVED_SHARED STV_DEFAULT"
__nv_reservedSMEM_offset_0_alias:
	.zero		0
	.zero		64


//--------------------- .nv.constant0._Z14medianFilter15PhS_ --------------------------
	.section	.nv.constant0._Z14medianFilter15PhS_,"a",@progbits
	.sectionflags	@""
	.align	4
.nv.constant0._Z14medianFilter15PhS_:
	.zero		912


//--------------------- .nv.constant0._Z14medianFilter11PhS_ --------------------------
	.section	.nv.constant0._Z14medianFilter11PhS_,"a",@progbits
	.sectionflags	@""
	.align	4
.nv.constant0._Z14medianFilter11PhS_:
	.zero		912


//--------------------- .nv.constant0._Z13medianFilter7PhS_ --------------------------
	.section	.nv.constant0._Z13medianFilter7PhS_,"a",@progbits
	.sectionflags	@""
	.align	4
.nv.constant0._Z13medianFilter7PhS_:
	.zero		912


//--------------------- .nv.constant0._Z13medianFilter3PhS_ --------------------------
	.section	.nv.constant0._Z13medianFilter3PhS_,"a",@progbits
	.sectionflags	@""
	.align	4
.nv.constant0._Z13medianFilter3PhS_:
	.zero		912


//--------------------- SYMBOLS --------------------------

	.type		.nv.reservedSmem.offset0,@object
	.size		.nv.reservedSmem.offset0,0x4
